def attn_fwd(
    Q,
    K,
    V,
    Out,
    Lse,
    sm_scale,
    stride_qz,
    stride_qh,
    stride_qm,
    stride_qk,
    stride_kz,
    stride_kh,
    stride_kn,
    stride_kk,
    stride_vz,
    stride_vh,
    stride_vn,
    stride_vk,
    stride_oz,
    stride_oh,
    stride_om,
    stride_ok,
    seqlen_q,
    seqlen_k,
    BLOCK_M: tl.constexpr,
    BLOCK_N: tl.constexpr,
    HEAD_DIM: tl.constexpr,
    CAUSAL: tl.constexpr,
):
    start_m = tl.program_id(0)
    off_hz = tl.program_id(1)
    q_off = off_hz * stride_qh
    k_off = off_hz * stride_kh
    v_off = off_hz * stride_vh
    offs_m = start_m * BLOCK_M + tl.arange(0, BLOCK_M)
    offs_d = tl.arange(0, HEAD_DIM)
    offs_n = tl.arange(0, BLOCK_N)
    q_ptrs = Q + q_off + offs_m[:, None] * stride_qm + offs_d[None, :] * stride_qk
    k_ptrs = K + k_off + offs_d[:, None] * stride_kk + offs_n[None, :] * stride_kn
    v_ptrs = V + v_off + offs_n[:, None] * stride_vn + offs_d[None, :] * stride_vk
    m_i = tl.full([BLOCK_M], float("-inf"), dtype=tl.float32)
    l_i = tl.zeros([BLOCK_M], dtype=tl.float32) + 1.0
    acc = tl.zeros([BLOCK_M, HEAD_DIM], dtype=tl.float32)
    q = tl.load(q_ptrs)
    acc, l_i, m_i = _attn_fwd_inner(
        acc,
        l_i,
        m_i,
        q,
        k_ptrs,
        v_ptrs,
        sm_scale,
        stride_kn,
        stride_vn,
        start_m,
        seqlen_k,
        BLOCK_M,
        BLOCK_N,
        HEAD_DIM,
        CAUSAL,
    )
    acc = acc / l_i[:, None]
    lse = m_i + tl.math.log2(l_i) / 1.4426950408889634
    o_ptrs = (
        Out
        + off_hz * stride_oh
        + offs_m[:, None] * stride_om
        + offs_d[None, :] * stride_ok
    )
    tl.store(o_ptrs, acc.to(Out.dtype.element_ty))
    tl.store(Lse + off_hz * seqlen_q + offs_m, lse)

# config = {"BLOCK_M": 64, "BLOCK_N": 128, "HEAD_DIM": 16, "arch": "sm_80", "causal": false, "dtype": "fp16", "num_stages": 3, "num_warps": 8}
# arch = sm_80


// ===== COMPILED SASS (sm_80) =====

	.target	sm_80

	.elftype	@"ET_EXEC"


//--------------------- .note.nv.tkinfo           --------------------------
	.section	.note.nv.tkinfo,"",@"SHT_NOTE"
	.sectionflags	@"SHF_NOTE_NV_TKINFO"
	.tkinfo
        /*0018*/ 	.word	0x00000002
        /*0030*/ 	.string	""
        /*0030*/ 	.string	"ptxas"
        /*0030*/ 	.string	"Cuda compilation tools, release 13.0, V13.0.88"
        /*0030*/ 	.string	"Build cuda_13.0.r13.0/compiler.36424714_0"
        /*0030*/ 	.string	"-v  -suppress-debug-info  -lineinfo  -arch sm_80 "



//--------------------- .note.nv.cuinfo           --------------------------
	.section	.note.nv.cuinfo,"",@"SHT_NOTE"
	.sectionflags	@"SHF_NOTE_NV_CUINFO"
        /*0018*/ 	.short	0x0002
        /*001a*/ 	.short	0x0050
        /*001c*/ 	.short	0x0082
	.zero		2


//--------------------- .nv.info                  --------------------------
	.section	.nv.info,"",@"SHT_CUDA_INFO"
	.align	4


	//----- nvinfo : EIATTR_REGCOUNT
	.align		4
        /*0000*/ 	.byte	0x04, 0x2f
        /*0002*/ 	.short	(.L_2 - .L_1)
	.align		4
.L_1:
        /*0004*/ 	.word	index@(attn_fwd)
        /*0008*/ 	.word	0x000000a2


	//----- nvinfo : EIATTR_FRAME_SIZE
	.align		4
.L_2:
        /*000c*/ 	.byte	0x04, 0x11
        /*000e*/ 	.short	(.L_4 - .L_3)
	.align		4
.L_3:
        /*0010*/ 	.word	index@(attn_fwd)
        /*0014*/ 	.word	0x00000000


	//----- nvinfo : EIATTR_MIN_STACK_SIZE
	.align		4
.L_4:
        /*0018*/ 	.byte	0x04, 0x12
        /*001a*/ 	.short	(.L_6 - .L_5)
	.align		4
.L_5:
        /*001c*/ 	.word	index@(attn_fwd)
        /*0020*/ 	.word	0x00000000
.L_6:


//--------------------- .nv.info.attn_fwd         --------------------------
	.section	.nv.info.attn_fwd,"",@"SHT_CUDA_INFO"
	.sectionflags	@""
	.align	4


	//----- nvinfo : EIATTR_CUDA_API_VERSION
	.align		4
        /*0000*/ 	.byte	0x04, 0x37
        /*0002*/ 	.short	(.L_8 - .L_7)
.L_7:
        /*0004*/ 	.word	0x00000082


	//----- nvinfo : EIATTR_SW2861232_WAR
	.align		4
.L_8:
        /*0008*/ 	.byte	0x01, 0x35
	.zero		2


	//----- nvinfo : EIATTR_PARAM_CBANK
	.align		4
        /*000c*/ 	.byte	0x04, 0x0a
        /*000e*/ 	.short	(.L_10 - .L_9)
	.align		4
.L_9:
        /*0010*/ 	.word	index@(.nv.constant0.attn_fwd)
        /*0014*/ 	.short	0x0160
        /*0016*/ 	.short	0x0088


	//----- nvinfo : EIATTR_CBANK_PARAM_SIZE
	.align		4
.L_10:
        /*0018*/ 	.byte	0x03, 0x19
        /*001a*/ 	.short	0x0088


	//----- nvinfo : EIATTR_KPARAM_INFO
	.align		4
        /*001c*/ 	.byte	0x04, 0x17
        /*001e*/ 	.short	(.L_12 - .L_11)
.L_11:
        /*0020*/ 	.word	0x00000000
        /*0024*/ 	.short	0x0019
        /*0026*/ 	.short	0x0080
        /*0028*/ 	.byte	0x00, 0xf4, 0x21, 0x00


	//----- nvinfo : EIATTR_KPARAM_INFO
	.align		4
.L_12:
        /*002c*/ 	.byte	0x04, 0x17
        /*002e*/ 	.short	(.L_14 - .L_13)
.L_13:
        /*0030*/ 	.word	0x00000000
        /*0034*/ 	.short	0x0018
        /*0036*/ 	.short	0x0078
        /*0038*/ 	.byte	0x00, 0xf4, 0x21, 0x00


	//----- nvinfo : EIATTR_KPARAM_INFO
	.align		4
.L_14:
        /*003c*/ 	.byte	0x04, 0x17
        /*003e*/ 	.short	(.L_16 - .L_15)
.L_15:
        /*0040*/ 	.word	0x00000000
        /*0044*/ 	.short	0x0017
        /*0046*/ 	.short	0x0070
        /*0048*/ 	.byte	0x00, 0xf0, 0x11, 0x00


	//----- nvinfo : EIATTR_KPARAM_INFO
	.align		4
.L_16:
        /*004c*/ 	.byte	0x04, 0x17
        /*004e*/ 	.short	(.L_18 - .L_17)
.L_17:
        /*0050*/ 	.word	0x00000000
        /*0054*/ 	.short	0x0016
        /*0056*/ 	.short	0x006c
        /*0058*/ 	.byte	0x00, 0xf0, 0x11, 0x00


	//----- nvinfo : EIATTR_KPARAM_INFO
	.align		4
.L_18:
        /*005c*/ 	.byte	0x04, 0x17
        /*005e*/ 	.short	(.L_20 - .L_19)
.L_19:
        /*0060*/ 	.word	0x00000000
        /*0064*/ 	.short	0x0015
        /*0066*/ 	.short	0x0068
        /*0068*/ 	.byte	0x00, 0xf0, 0x11, 0x00


	//----- nvinfo : EIATTR_KPARAM_INFO
	.align		4
.L_20:
        /*006c*/ 	.byte	0x04, 0x17
        /*006e*/ 	.short	(.L_22 - .L_21)
.L_21:
        /*0070*/ 	.word	0x00000000
        /*0074*/ 	.short	0x0014
        /*0076*/ 	.short	0x0064
        /*0078*/ 	.byte	0x00, 0xf0, 0x11, 0x00


	//----- nvinfo : EIATTR_KPARAM_INFO
	.align		4
.L_22:
        /*007c*/ 	.byte	0x04, 0x17
        /*007e*/ 	.short	(.L_24 - .L_23)
.L_23:
        /*0080*/ 	.word	0x00000000
        /*0084*/ 	.short	0x0013
        /*0086*/ 	.short	0x0060
        /*0088*/ 	.byte	0x00, 0xf0, 0x11, 0x00


	//----- nvinfo : EIATTR_KPARAM_INFO
	.align		4
.L_24:
        /*008c*/ 	.byte	0x04, 0x17
        /*008e*/ 	.short	(.L_26 - .L_25)
.L_25:
        /*0090*/ 	.word	0x00000000
        /*0094*/ 	.short	0x0012
        /*0096*/ 	.short	0x005c
        /*0098*/ 	.byte	0x00, 0xf0, 0x11, 0x00


	//----- nvinfo : EIATTR_KPARAM_INFO
	.align		4
.L_26:
        /*009c*/ 	.byte	0x04, 0x17
        /*009e*/ 	.short	(.L_28 - .L_27)
.L_27:
        /*00a0*/ 	.word	0x00000000
        /*00a4*/ 	.short	0x0011
        /*00a6*/ 	.short	0x0058
        /*00a8*/ 	.byte	0x00, 0xf0, 0x11, 0x00


	//----- nvinfo : EIATTR_KPARAM_INFO
	.align		4
.L_28:
        /*00ac*/ 	.byte	0x04, 0x17
        /*00ae*/ 	.short	(.L_30 - .L_29)
.L_29:
        /*00b0*/ 	.word	0x00000000
        /*00b4*/ 	.short	0x0010
        /*00b6*/ 	.short	0x0054
        /*00b8*/ 	.byte	0x00, 0xf0, 0x11, 0x00


	//----- nvinfo : EIATTR_KPARAM_INFO
	.align		4
.L_30:
        /*00bc*/ 	.byte	0x04, 0x17
        /*00be*/ 	.short	(.L_32 - .L_31)
.L_31:
        /*00c0*/ 	.word	0x00000000
        /*00c4*/ 	.short	0x000f
        /*00c6*/ 	.short	0x0050
        /*00c8*/ 	.byte	0x00, 0xf0, 0x11, 0x00


	//----- nvinfo : EIATTR_KPARAM_INFO
	.align		4
.L_32:
        /*00cc*/ 	.byte	0x04, 0x17
        /*00ce*/ 	.short	(.L_34 - .L_33)
.L_33:
        /*00d0*/ 	.word	0x00000000
        /*00d4*/ 	.short	0x000e
        /*00d6*/ 	.short	0x004c
        /*00d8*/ 	.byte	0x00, 0xf0, 0x11, 0x00


	//----- nvinfo : EIATTR_KPARAM_INFO
	.align		4
.L_34:
        /*00dc*/ 	.byte	0x04, 0x17
        /*00de*/ 	.short	(.L_36 - .L_35)
.L_35:
        /*00e0*/ 	.word	0x00000000
        /*00e4*/ 	.short	0x000d
        /*00e6*/ 	.short	0x0048
        /*00e8*/ 	.byte	0x00, 0xf0, 0x11, 0x00


	//----- nvinfo : EIATTR_KPARAM_INFO
	.align		4
.L_36:
        /*00ec*/ 	.byte	0x04, 0x17
        /*00ee*/ 	.short	(.L_38 - .L_37)
.L_37:
        /*00f0*/ 	.word	0x00000000
        /*00f4*/ 	.short	0x000c
        /*00f6*/ 	.short	0x0044
        /*00f8*/ 	.byte	0x00, 0xf0, 0x11, 0x00


	//----- nvinfo : EIATTR_KPARAM_INFO
	.align		4
.L_38:
        /*00fc*/ 	.byte	0x04, 0x17
        /*00fe*/ 	.short	(.L_40 - .L_39)
.L_39:
        /*0100*/ 	.word	0x00000000
        /*0104*/ 	.short	0x000b
        /*0106*/ 	.short	0x0040
        /*0108*/ 	.byte	0x00, 0xf0, 0x11, 0x00


	//----- nvinfo : EIATTR_KPARAM_INFO
	.align		4
.L_40:
        /*010c*/ 	.byte	0x04, 0x17
        /*010e*/ 	.short	(.L_42 - .L_41)
.L_41:
        /*0110*/ 	.word	0x00000000
        /*0114*/ 	.short	0x000a
        /*0116*/ 	.short	0x003c
        /*0118*/ 	.byte	0x00, 0xf0, 0x11, 0x00


	//----- nvinfo : EIATTR_KPARAM_INFO
	.align		4
.L_42:
        /*011c*/ 	.byte	0x04, 0x17
        /*011e*/ 	.short	(.L_44 - .L_43)
.L_43:
        /*0120*/ 	.word	0x00000000
        /*0124*/ 	.short	0x0009
        /*0126*/ 	.short	0x0038
        /*0128*/ 	.byte	0x00, 0xf0, 0x11, 0x00


	//----- nvinfo : EIATTR_KPARAM_INFO
	.align		4
.L_44:
        /*012c*/ 	.byte	0x04, 0x17
        /*012e*/ 	.short	(.L_46 - .L_45)
.L_45:
        /*0130*/ 	.word	0x00000000
        /*0134*/ 	.short	0x0008
        /*0136*/ 	.short	0x0034
        /*0138*/ 	.byte	0x00, 0xf0, 0x11, 0x00


	//----- nvinfo : EIATTR_KPARAM_INFO
	.align		4
.L_46:
        /*013c*/ 	.byte	0x04, 0x17
        /*013e*/ 	.short	(.L_48 - .L_47)
.L_47:
        /*0140*/ 	.word	0x00000000
        /*0144*/ 	.short	0x0007
        /*0146*/ 	.short	0x0030
        /*0148*/ 	.byte	0x00, 0xf0, 0x11, 0x00


	//----- nvinfo : EIATTR_KPARAM_INFO
	.align		4
.L_48:
        /*014c*/ 	.byte	0x04, 0x17
        /*014e*/ 	.short	(.L_50 - .L_49)
.L_49:
        /*0150*/ 	.word	0x00000000
        /*0154*/ 	.short	0x0006
        /*0156*/ 	.short	0x002c
        /*0158*/ 	.byte	0x00, 0xf0, 0x11, 0x00


	//----- nvinfo : EIATTR_KPARAM_INFO
	.align		4
.L_50:
        /*015c*/ 	.byte	0x04, 0x17
        /*015e*/ 	.short	(.L_52 - .L_51)
.L_51:
        /*0160*/ 	.word	0x00000000
        /*0164*/ 	.short	0x0005
        /*0166*/ 	.short	0x0028
        /*0168*/ 	.byte	0x00, 0xf0, 0x11, 0x00


	//----- nvinfo : EIATTR_KPARAM_INFO
	.align		4
.L_52:
        /*016c*/ 	.byte	0x04, 0x17
        /*016e*/ 	.short	(.L_54 - .L_53)
.L_53:
        /*0170*/ 	.word	0x00000000
        /*0174*/ 	.short	0x0004
        /*0176*/ 	.short	0x0020
        /*0178*/ 	.byte	0x00, 0xf4, 0x21, 0x00


	//----- nvinfo : EIATTR_KPARAM_INFO
	.align		4
.L_54:
        /*017c*/ 	.byte	0x04, 0x17
        /*017e*/ 	.short	(.L_56 - .L_55)
.L_55:
        /*0180*/ 	.word	0x00000000
        /*0184*/ 	.short	0x0003
        /*0186*/ 	.short	0x0018
        /*0188*/ 	.byte	0x00, 0xf4, 0x21, 0x00


	//----- nvinfo : EIATTR_KPARAM_INFO
	.align		4
.L_56:
        /*018c*/ 	.byte	0x04, 0x17
        /*018e*/ 	.short	(.L_58 - .L_57)
.L_57:
        /*0190*/ 	.word	0x00000000
        /*0194*/ 	.short	0x0002
        /*0196*/ 	.short	0x0010
        /*0198*/ 	.byte	0x00, 0xf4, 0x21, 0x00


	//----- nvinfo : EIATTR_KPARAM_INFO
	.align		4
.L_58:
        /*019c*/ 	.byte	0x04, 0x17
        /*019e*/ 	.short	(.L_60 - .L_59)
.L_59:
        /*01a0*/ 	.word	0x00000000
        /*01a4*/ 	.short	0x0001
        /*01a6*/ 	.short	0x0008
        /*01a8*/ 	.byte	0x00, 0xf4, 0x21, 0x00


	//----- nvinfo : EIATTR_KPARAM_INFO
	.align		4
.L_60:
        /*01ac*/ 	.byte	0x04, 0x17
        /*01ae*/ 	.short	(.L_62 - .L_61)
.L_61:
        /*01b0*/ 	.word	0x00000000
        /*01b4*/ 	.short	0x0000
        /*01b6*/ 	.short	0x0000
        /*01b8*/ 	.byte	0x00, 0xf4, 0x21, 0x00


	//----- nvinfo : EIATTR_MAXREG_COUNT
	.align		4
.L_62:
        /*01bc*/ 	.byte	0x03, 0x1b
        /*01be*/ 	.short	0x00ff


	//----- nvinfo : EIATTR_NUM_BARRIERS
	.align		4
        /*01c0*/ 	.byte	0x02, 0x4c
        /*01c2*/ 	.byte	0x01
	.zero		1


	//----- nvinfo : EIATTR_MERCURY_ISA_VERSION
	.align		4
        /*01c4*/ 	.byte	0x03, 0x5f
        /*01c6*/ 	.short	0x0000


	//----- nvinfo : EIATTR_COOP_GROUP_MASK_REGIDS
	.align		4
        /*01c8*/ 	.byte	0x04, 0x29
        /*01ca*/ 	.short	(.L_64 - .L_63)


	//   ....[0]....
.L_63:
        /*01cc*/ 	.word	0xffffffff


	//   ....[1]....
        /*01d0*/ 	.word	0xffffffff


	//   ....[2]....
        /*01d4*/ 	.word	0xffffffff


	//   ....[3]....
        /*01d8*/ 	.word	0xffffffff


	//   ....[4]....
        /*01dc*/ 	.word	0xffffffff


	//   ....[5]....
        /*01e0*/ 	.word	0xffffffff


	//   ....[6]....
        /*01e4*/ 	.word	0xffffffff


	//   ....[7]....
        /*01e8*/ 	.word	0xffffffff


	//----- nvinfo : EIATTR_COOP_GROUP_INSTR_OFFSETS
	.align		4
.L_64:
        /*01ec*/ 	.byte	0x04, 0x28
        /*01ee*/ 	.short	(.L_66 - .L_65)


	//   ....[0]....
.L_65:
        /*01f0*/ 	.word	0x000012b0


	//   ....[1]....
        /*01f4*/ 	.word	0x000012d0


	//   ....[2]....
        /*01f8*/ 	.word	0x000017f0


	//   ....[3]....
        /*01fc*/ 	.word	0x00001870


	//   ....[4]....
        /*0200*/ 	.word	0x00002b40


	//   ....[5]....
        /*0204*/ 	.word	0x00002b50


	//   ....[6]....
        /*0208*/ 	.word	0x00002bd0


	//   ....[7]....
        /*020c*/ 	.word	0x00002bf0


	//----- nvinfo : EIATTR_EXIT_INSTR_OFFSETS
	.align		4
.L_66:
        /*0210*/ 	.byte	0x04, 0x1c
        /*0212*/ 	.short	(.L_68 - .L_67)


	//   ....[0]....
.L_67:
        /*0214*/ 	.word	0x00003770


	//   ....[1]....
        /*0218*/ 	.word	0x00003810


	//----- nvinfo : EIATTR_REQNTID
	.align		4
.L_68:
        /*021c*/ 	.byte	0x04, 0x10
        /*021e*/ 	.short	(.L_70 - .L_69)
.L_69:
        /*0220*/ 	.word	0x00000100
        /*0224*/ 	.word	0x00000001
        /*0228*/ 	.word	0x00000001
.L_70:


//--------------------- .nv.callgraph             --------------------------
	.section	.nv.callgraph,"",@"SHT_CUDA_CALLGRAPH"
	.align	4
	.sectionentsize	8
	.align		4
        /*0000*/ 	.word	0x00000000
	.align		4
        /*0004*/ 	.word	0xffffffff
	.align		4
        /*0008*/ 	.word	0x00000000
	.align		4
        /*000c*/ 	.word	0xfffffffe
	.align		4
        /*0010*/ 	.word	0x00000000
	.align		4
        /*0014*/ 	.word	0xfffffffd
	.align		4
        /*0018*/ 	.word	0x00000000
	.align		4
        /*001c*/ 	.word	0xfffffffc


//--------------------- .nv.rel.action            --------------------------
	.section	.nv.rel.action,"",@"SHT_CUDA_RELOCINFO"
	.align	8
	.sectionentsize	8
        /*0000*/ 	.byte	0x73, 0x00, 0x00, 0x00, 0x00, 0x00, 0x00, 0x00, 0x00, 0x00, 0x00, 0x11, 0x25, 0x00, 0x05, 0x36


//--------------------- .nv.constant4             --------------------------
	.section	.nv.constant4,"a",@progbits
	.align	8
	.align		8
.nv.constant4:
        /*0000*/ 	.dword	_$_str


//--------------------- .nv.constant0.attn_fwd    --------------------------
	.section	.nv.constant0.attn_fwd,"a",@progbits
	.sectionflags	@""
	.align	4
.nv.constant0.attn_fwd:
	.zero		488


//--------------------- .text.attn_fwd            --------------------------
	.section	.text.attn_fwd,"ax",@progbits
	.sectioninfo	@"SHI_REGISTERS=162"
	.align	128
        .global         attn_fwd
        .type           attn_fwd,@function
        .size           attn_fwd,(.L_x_3 - attn_fwd)
        .other          attn_fwd,@"STO_CUDA_ENTRY STV_DEFAULT"
attn_fwd:
.text.attn_fwd:
[----:B------:R-:W-:Y:S02]  /*0000*/  MOV R1, c[0x0][0x28] ;  /* 0x00000a0000017a02 */ /* 0x000fe40000000f00 */
[----:B------:R-:W0:Y:S01]  /*0010*/  S2R R0, SR_TID.X ;  /* 0x0000000000007919 */ /* 0x000e220000002100 */
[----:B------:R-:W-:Y:S01]  /*0020*/  MOV R14, c[0x0][0x198] ;  /* 0x00006600000e7a02 */ /* 0x000fe20000000f00 */
[----:B------:R-:W-:Y:S02]  /*0030*/  ULDC.64 UR4, c[0x0][0x118] ;  /* 0x0000460000047ab9 */ /* 0x000fe40000000a00 */
[----:B------:R-:W1:Y:S04]  /*0040*/  S2R R2, SR_CTAID.X ;  /* 0x0000000000027919 */ /* 0x000e680000002500 */
[----:B------:R-:W2:Y:S01]  /*0050*/  S2R R106, SR_CTAID.Y ;  /* 0x00000000006a7919 */ /* 0x000ea20000002600 */
[----:B0-----:R-:W-:Y:S02]  /*0060*/  SHF.R.U32.HI R108, RZ, 0x6, R0 ;  /* 0x00000006ff6c7819 */ /* 0x001fe40000011600 */
[----:B------:R-:W-:-:S02]  /*0070*/  LOP3.LUT R107, R0, 0x3f, RZ, 0xc0, !PT ;  /* 0x0000003f006b7812 */ /* 0x000fc400078ec0ff */
[----:B------:R-:W-:Y:S02]  /*0080*/  SGXT.U32 R108, R108, 0x2 ;  /* 0x000000026c6c781a */ /* 0x000fe40000000000 */
[----:B-1----:R-:W-:Y:S01]  /*0090*/  LEA R107, R2, R107, 0x6 ;  /* 0x0000006b026b7211 */ /* 0x002fe200078e30ff */
[----:B--2---:R-:W-:Y:S02]  /*00a0*/  IMAD R2, R106, c[0x0][0x190], RZ ;  /* 0x000064006a027a24 */ /* 0x004fe400078e02ff */
[----:B------:R-:W-:Y:S02]  /*00b0*/  IMAD R7, R108, c[0x0][0x198], RZ ;  /* 0x000066006c077a24 */ /* 0x000fe400078e02ff */
[----:B------:R-:W-:Y:S01]  /*00c0*/  IMAD R4, R107, c[0x0][0x194], RZ ;  /* 0x000065006b047a24 */ /* 0x000fe200078e02ff */
[C---:B------:R-:W-:Y:S01]  /*00d0*/  SHF.L.U32 R3, R2.reuse, 0x1, RZ ;  /* 0x0000000102037819 */ /* 0x040fe200000006ff */
[----:B------:R-:W-:Y:S01]  /*00e0*/  IMAD.HI R2, R2, 0x2, RZ ;  /* 0x0000000202027827 */ /* 0x000fe200078e02ff */
[----:B------:R-:W-:-:S02]  /*00f0*/  LEA R9, R14, R7, 0x2 ;  /* 0x000000070e097211 */ /* 0x000fc400078e10ff */
[C---:B------:R-:W-:Y:S01]  /*0100*/  SHF.L.U32 R6, R4.reuse, 0x1, RZ ;  /* 0x0000000104067819 */ /* 0x040fe200000006ff */
[----:B------:R-:W-:Y:S01]  /*0110*/  IMAD.HI R5, R4, 0x2, RZ ;  /* 0x0000000204057827 */ /* 0x000fe200078e02ff */
[----:B------:R-:W-:Y:S02]  /*0120*/  LEA R10, R14, R9, 0x2 ;  /* 0x000000090e0a7211 */ /* 0x000fe400078e10ff */
[----:B------:R-:W-:Y:S02]  /*0130*/  IADD3 R8, P0, P1, R6, c[0x0][0x160], R3 ;  /* 0x0000580006087a10 */ /* 0x000fe4000791e003 */
[----:B------:R-:W-:Y:S02]  /*0140*/  LEA R11, R14, R10, 0x2 ;  /* 0x0000000a0e0b7211 */ /* 0x000fe400078e10ff */
[----:B------:R-:W-:Y:S02]  /*0150*/  IADD3.X R12, R5, c[0x0][0x164], R2, P0, P1 ;  /* 0x00005900050c7a10 */ /* 0x000fe400007e2402 */
[----:B------:R-:W-:-:S02]  /*0160*/  LEA R2, P0, R7, R8, 0x1 ;  /* 0x0000000807027211 */ /* 0x000fc400078008ff */
[-C--:B------:R-:W-:Y:S02]  /*0170*/  LEA R4, P1, R9, R8.reuse, 0x1 ;  /* 0x0000000809047211 */ /* 0x080fe400078208ff */
[CC--:B------:R-:W-:Y:S02]  /*0180*/  LEA R6, P2, R10.reuse, R8.reuse, 0x1 ;  /* 0x000000080a067211 */ /* 0x0c0fe400078408ff */
[----:B------:R-:W-:Y:S02]  /*0190*/  LEA R8, P3, R11, R8, 0x1 ;  /* 0x000000080b087211 */ /* 0x000fe400078608ff */
[-C--:B------:R-:W-:Y:S02]  /*01a0*/  LEA.HI.X.SX32 R3, R7, R12.reuse, 0x1, P0 ;  /* 0x0000000c07037211 */ /* 0x080fe400000f0eff */
[-C--:B------:R-:W-:Y:S02]  /*01b0*/  LEA.HI.X.SX32 R5, R9, R12.reuse, 0x1, P1 ;  /* 0x0000000c09057211 */ /* 0x080fe400008f0eff */
[-C--:B------:R-:W-:Y:S01]  /*01c0*/  LEA.HI.X.SX32 R7, R10, R12.reuse, 0x1, P2 ;  /* 0x0000000c0a077211 */ /* 0x080fe200010f0eff */
[----:B------:R0:W2:Y:S01]  /*01d0*/  LDG.E.U16 R2, [R2.64] ;  /* 0x0000000402027981 */ /* 0x0000a2000c1e1500 */
[----:B------:R-:W-:-:S03]  /*01e0*/  LEA.HI.X.SX32 R9, R11, R12, 0x1, P3 ;  /* 0x0000000c0b097211 */ /* 0x000fc600018f0eff */
[----:B------:R-:W3:Y:S04]  /*01f0*/  LDG.E.U16 R6, [R6.64] ;  /* 0x0000000406067981 */ /* 0x000ee8000c1e1500 */
[----:B------:R-:W4:Y:S04]  /*0200*/  LDG.E.U16 R4, [R4.64] ;  /* 0x0000000404047981 */ /* 0x000f28000c1e1500 */
[----:B------:R-:W5:Y:S01]  /*0210*/  LDG.E.U16 R8, [R8.64] ;  /* 0x0000000408087981 */ /* 0x000f62000c1e1500 */
[C---:B------:R-:W-:Y:S02]  /*0220*/  LOP3.LUT R109, R0.reuse, 0xc0, RZ, 0xc0, !PT ;  /* 0x000000c0006d7812 */ /* 0x040fe400078ec0ff */
[----:B------:R-:W-:-:S02]  /*0230*/  SHF.L.U32 R110, R0, 0x1, RZ ;  /* 0x00000001006e7819 */ /* 0x000fc400000006ff */
[----:B------:R-:W-:-:S04]  /*0240*/  SHF.R.U32.HI R11, RZ, 0x2, R109 ;  /* 0x00000002ff0b7819 */ /* 0x000fc8000001166d */
[----:B------:R-:W-:-:S04]  /*0250*/  LOP3.LUT R11, R11, 0x1fe, R110, 0x78, !PT ;  /* 0x000001fe0b0b7812 */ /* 0x000fc800078e786e */
[----:B------:R-:W-:Y:S02]  /*0260*/  LOP3.LUT R13, R11, 0x40, RZ, 0x3c, !PT ;  /* 0x000000400b0d7812 */ /* 0x000fe400078e3cff */
[----:B0-----:R-:W-:-:S04]  /*0270*/  MOV R3, c[0x0][0x1d0] ;  /* 0x0000740000037a02 */ /* 0x001fc80000000f00 */
[----:B------:R-:W-:Y:S01]  /*0280*/  ISETP.GE.AND P0, PT, R3, 0x1, PT ;  /* 0x000000010300780c */ /* 0x000fe20003f06270 */
[----:B------:R-:W-:Y:S01]  /*0290*/  CS2R R28, SRZ ;  /* 0x00000000001c7805 */ /* 0x000fe2000001ff00 */
[----:B------:R-:W-:Y:S01]  /*02a0*/  MOV R126, 0xff800000 ;  /* 0xff800000007e7802 */ /* 0x000fe20000000f00 */
[----:B------:R-:W-:Y:S01]  /*02b0*/  CS2R R30, SRZ ;  /* 0x00000000001e7805 */ /* 0x000fe2000001ff00 */
[----:B------:R-:W-:Y:S01]  /*02c0*/  MOV R114, 0x3f800000 ;  /* 0x3f80000000727802 */ /* 0x000fe20000000f00 */
[----:B------:R-:W-:Y:S01]  /*02d0*/  CS2R R20, SRZ ;  /* 0x0000000000147805 */ /* 0x000fe2000001ff00 */
[----:B------:R-:W-:Y:S01]  /*02e0*/  MOV R125, 0x3f800000 ;  /* 0x3f800000007d7802 */ /* 0x000fe20000000f00 */
[----:B------:R-:W-:Y:S01]  /*02f0*/  CS2R R22, SRZ ;  /* 0x0000000000167805 */ /* 0x000fe2000001ff00 */
[----:B------:R-:W-:Y:S02]  /*0300*/  MOV R57, 0xff800000 ;  /* 0xff80000000397802 */ /* 0x000fe40000000f00 */
[----:B------:R-:W-:Y:S01]  /*0310*/  LOP3.LUT R115, R0, 0x80, RZ, 0xc0, !PT ;  /* 0x0000008000737812 */ /* 0x000fe200078ec0ff */
[----:B--2---:R0:W-:Y:S04]  /*0320*/  STS.U16 [R11+0x1000], R2 ;  /* 0x001000020b007388 */ /* 0x0041e80000000400 */
[----:B---3--:R0:W-:Y:S04]  /*0330*/  STS.U16 [R11+0x1400], R6 ;  /* 0x001400060b007388 */ /* 0x0081e80000000400 */
[----:B----4-:R0:W-:Y:S04]  /*0340*/  STS.U16 [R13+0x1200], R4 ;  /* 0x001200040d007388 */ /* 0x0101e80000000400 */
[----:B-----5:R0:W-:Y:S01]  /*0350*/  STS.U16 [R13+0x1600], R8 ;  /* 0x001600080d007388 */ /* 0x0201e20000000400 */
[----:B------:R-:W-:Y:S05]  /*0360*/  @!P0 BRA `(.L_x_0) ;  /* 0x000029d000008947 */ /* 0x000fea0003800000 */
[----:B0-----:R-:W-:Y:S01]  /*0370*/  LOP3.LUT R6, R0, 0x7f, RZ, 0xc0, !PT ;  /* 0x0000007f00067812 */ /* 0x001fe200078ec0ff */
[----:B------:R-:W-:Y:S01]  /*0380*/  IMAD R3, R106, c[0x0][0x1b0], RZ ;  /* 0x00006c006a037a24 */ /* 0x000fe200078e02ff */
[----:B------:R-:W-:Y:S01]  /*0390*/  LOP3.LUT R4, R0, 0xf, RZ, 0xc0, !PT ;  /* 0x0000000f00047812 */ /* 0x000fe200078ec0ff */
[----:B------:R-:W-:Y:S01]  /*03a0*/  IMAD R2, R106, c[0x0][0x1a0], RZ ;  /* 0x000068006a027a24 */ /* 0x000fe200078e02ff */
[C---:B------:R-:W-:Y:S01]  /*03b0*/  SHF.L.U32 R116, R6.reuse, 0x1, RZ ;  /* 0x0000000106747819 */ /* 0x040fe200000006ff */
[----:B------:R-:W-:Y:S01]  /*03c0*/  IMAD R8, R6, c[0x0][0x1b4], RZ ;  /* 0x00006d0006087a24 */ /* 0x000fe200078e02ff */
[C---:B------:R-:W-:Y:S01]  /*03d0*/  SHF.L.U32 R6, R3.reuse, 0x1, RZ ;  /* 0x0000000103067819 */ /* 0x040fe200000006ff */
[----:B------:R-:W-:Y:S01]  /*03e0*/  IMAD R5, R4, c[0x0][0x1a8], RZ ;  /* 0x00006a0004057a24 */ /* 0x000fe200078e02ff */
[----:B------:R-:W-:Y:S01]  /*03f0*/  SHF.R.S32.HI R10, RZ, 0x2, R0 ;  /* 0x00000002ff0a7819 */ /* 0x000fe20000011400 */
[----:B------:R-:W-:Y:S01]  /*0400*/  IMAD.HI R3, R3, 0x2, RZ ;  /* 0x0000000203037827 */ /* 0x000fe200078e02ff */
[C---:B------:R-:W-:Y:S01]  /*0410*/  SHF.L.U32 R9, R8.reuse, 0x1, RZ ;  /* 0x0000000108097819 */ /* 0x040fe200000006ff */
[----:B------:R-:W-:Y:S01]  /*0420*/  CS2R R28, SRZ ;  /* 0x00000000001c7805 */ /* 0x000fe2000001ff00 */
[----:B------:R-:W-:Y:S01]  /*0430*/  ISETP.NE.U32.AND P0, PT, R115, RZ, PT ;  /* 0x000000ff7300720c */ /* 0x000fe20003f05070 */
[----:B------:R-:W-:Y:S01]  /*0440*/  IMAD.HI R8, R8, 0x2, RZ ;  /* 0x0000000208087827 */ /* 0x000fe200078e02ff */
[C---:B------:R-:W-:Y:S01]  /*0450*/  SHF.L.U32 R4, R2.reuse, 0x1, RZ ;  /* 0x0000000102047819 */ /* 0x040fe200000006ff */
[----:B------:R-:W-:Y:S01]  /*0460*/  CS2R R30, SRZ ;  /* 0x00000000001e7805 */ /* 0x000fe2000001ff00 */
[----:B------:R-:W-:Y:S01]  /*0470*/  SHF.L.U32 R7, R5, 0x1, RZ ;  /* 0x0000000105077819 */ /* 0x000fe200000006ff */
[----:B------:R-:W-:Y:S01]  /*0480*/  IMAD.HI R2, R2, 0x2, RZ ;  /* 0x0000000202027827 */ /* 0x000fe200078e02ff */
[----:B------:R-:W-:Y:S01]  /*0490*/  IADD3 R104, P2, P3, R9, c[0x0][0x170], R6 ;  /* 0x00005c0009687a10 */ /* 0x000fe20007b5e006 */
[----:B------:R-:W-:Y:S01]  /*04a0*/  CS2R R20, SRZ ;  /* 0x0000000000147805 */ /* 0x000fe2000001ff00 */
[----:B------:R-:W-:Y:S01]  /*04b0*/  SGXT R6, R10, 0x1 ;  /* 0x000000010a06781a */ /* 0x000fe20000000200 */
[----:B------:R-:W-:Y:S01]  /*04c0*/  IMAD.HI R5, R5, 0x2, RZ ;  /* 0x0000000205057827 */ /* 0x000fe200078e02ff */
[----:B------:R-:W-:Y:S01]  /*04d0*/  LOP3.LUT R12, R0, 0x7, RZ, 0xc0, !PT ;  /* 0x00000007000c7812 */ /* 0x000fe200078ec0ff */
[----:B------:R-:W-:Y:S01]  /*04e0*/  CS2R R22, SRZ ;  /* 0x0000000000167805 */ /* 0x000fe2000001ff00 */
[----:B------:R-:W-:-:S02]  /*04f0*/  SEL R11, RZ, 0x110, !P0 ;  /* 0x00000110ff0b7807 */ /* 0x000fc40004000000 */
[----:B------:R-:W-:Y:S02]  /*0500*/  IADD3 R90, P0, P1, R7, c[0x0][0x168], R4 ;  /* 0x00005a00075a7a10 */ /* 0x000fe4000791e004 */
[----:B------:R-:W-:Y:S02]  /*0510*/  SHF.L.U32 R4, R0, 0x5, RZ ;  /* 0x0000000500047819 */ /* 0x000fe400000006ff */
[----:B------:R-:W-:Y:S02]  /*0520*/  LOP3.LUT R9, R6, 0x90, RZ, 0xc0, !PT ;  /* 0x0000009006097812 */ /* 0x000fe400078ec0ff */
[----:B------:R-:W-:Y:S02]  /*0530*/  SHF.L.U32 R7, R12, 0x4, RZ ;  /* 0x000000040c077819 */ /* 0x000fe400000006ff */
[----:B------:R-:W-:Y:S02]  /*0540*/  LOP3.LUT R116, R11, R116, RZ, 0x3c, !PT ;  /* 0x000000740b747212 */ /* 0x000fe400078e3cff */
[----:B------:R-:W-:-:S02]  /*0550*/  LOP3.LUT R11, R9, 0x60, R4, 0xf8, !PT ;  /* 0x00000060090b7812 */ /* 0x000fc400078ef804 */
[----:B------:R-:W-:Y:S02]  /*0560*/  LOP3.LUT R9, R0, 0x10, RZ, 0xc0, !PT ;  /* 0x0000001000097812 */ /* 0x000fe400078ec0ff */
[----:B------:R-:W-:Y:S02]  /*0570*/  LOP3.LUT R7, R7, 0x60, R0, 0x78, !PT ;  /* 0x0000006007077812 */ /* 0x000fe400078e7800 */
[----:B------:R-:W-:Y:S02]  /*0580*/  IADD3.X R14, R5, c[0x0][0x16c], R2, P0, P1 ;  /* 0x00005b00050e7a10 */ /* 0x000fe400007e2402 */
[----:B------:R-:W-:Y:S02]  /*0590*/  IADD3.X R13, R8, c[0x0][0x174], R3, P2, P3 ;  /* 0x00005d00080d7a10 */ /* 0x000fe400017e6403 */
[----:B------:R-:W-:Y:S02]  /*05a0*/  LEA R2, R12, R9, 0x1 ;  /* 0x000000090c027211 */ /* 0x000fe400078e08ff */
[----:B------:R-:W-:-:S02]  /*05b0*/  LOP3.LUT R7, R7, 0x10, R110, 0x78, !PT ;  /* 0x0000001007077812 */ /* 0x000fc400078e786e */
[--C-:B------:R-:W-:Y:S02]  /*05c0*/  SHF.R.U32.HI R3, RZ, 0x7, R0.reuse ;  /* 0x00000007ff037819 */ /* 0x100fe40000011600 */
[----:B------:R-:W-:Y:S02]  /*05d0*/  SHF.R.U32.HI R4, RZ, 0x4, R0 ;  /* 0x00000004ff047819 */ /* 0x000fe40000011600 */
[----:B------:R-:W-:Y:S02]  /*05e0*/  LEA R117, R2, R7, 0x6 ;  /* 0x0000000702757211 */ /* 0x000fe400078e30ff */
[----:B------:R-:W-:Y:S02]  /*05f0*/  SGXT.U32 R2, R3, 0x1 ;  /* 0x000000010302781a */ /* 0x000fe40000000000 */
[----:B------:R-:W-:Y:S02]  /*0600*/  SGXT.U32 R3, R4, 0x4 ;  /* 0x000000040403781a */ /* 0x000fe40000000000 */
[----:B------:R-:W-:-:S02]  /*0610*/  LEA.HI R4, R0, 0x30, RZ, 0x1c ;  /* 0x0000003000047811 */ /* 0x000fc400078fe0ff */
[----:B------:R-:W-:Y:S01]  /*0620*/  MOV R16, c[0x0][0x1a4] ;  /* 0x0000690000107a02 */ /* 0x000fe20000000f00 */
[----:B------:R-:W-:Y:S01]  /*0630*/  IMAD R3, R3, c[0x0][0x1a4], RZ ;  /* 0x0000690003037a24 */ /* 0x000fe200078e02ff */
[----:B------:R-:W-:Y:S01]  /*0640*/  LOP3.LUT R118, R11, 0x10, R110, 0x78, !PT ;  /* 0x000000100b767812 */ /* 0x000fe200078e786e */
[----:B------:R-:W-:Y:S01]  /*0650*/  IMAD R6, R4, c[0x0][0x1a4], RZ ;  /* 0x0000690004067a24 */ /* 0x000fe200078e02ff */
[----:B------:R-:W-:Y:S02]  /*0660*/  MOV R18, c[0x0][0x1b8] ;  /* 0x00006e0000127a02 */ /* 0x000fe40000000f00 */
[----:B------:R-:W-:Y:S02]  /*0670*/  LEA R4, R16, R3, 0x4 ;  /* 0x0000000310047211 */ /* 0x000fe400078e20ff */
[----:B------:R-:W-:Y:S01]  /*0680*/  LEA R118, R9, R118, 0x4 ;  /* 0x0000007609767211 */ /* 0x000fe200078e20ff */
[----:B------:R-:W-:Y:S01]  /*0690*/  IMAD R9, R2, c[0x0][0x1b8], RZ ;  /* 0x00006e0002097a24 */ /* 0x000fe200078e02ff */
[----:B------:R-:W-:-:S02]  /*06a0*/  LEA R5, R16, R4, 0x4 ;  /* 0x0000000410057211 */ /* 0x000fc400078e20ff */
[CC--:B------:R-:W-:Y:S02]  /*06b0*/  LEA R76, P1, R3.reuse, R90.reuse, 0x1 ;  /* 0x0000005a034c7211 */ /* 0x0c0fe400078208ff */
[----:B------:R-:W-:Y:S02]  /*06c0*/  LEA R7, R16, R5, 0x5 ;  /* 0x0000000510077211 */ /* 0x000fe400078e28ff */
[----:B------:R-:W-:Y:S02]  /*06d0*/  LEA.HI R2, R0, 0x70, RZ, 0x1c ;  /* 0x0000007000027811 */ /* 0x000fe400078fe0ff */
[----:B------:R-:W-:Y:S02]  /*06e0*/  LEA R10, R18, R9, 0x1 ;  /* 0x00000009120a7211 */ /* 0x000fe400078e08ff */
[----:B------:R-:W-:Y:S01]  /*06f0*/  LEA R78, P2, R4, R90, 0x1 ;  /* 0x0000005a044e7211 */ /* 0x000fe200078408ff */
[----:B------:R-:W-:Y:S01]  /*0700*/  IMAD R8, R2, c[0x0][0x1a4], RZ ;  /* 0x0000690002087a24 */ /* 0x000fe200078e02ff */
[----:B------:R-:W-:-:S02]  /*0710*/  LEA.HI.X.SX32 R77, R3, R14, 0x1, P1 ;  /* 0x0000000e034d7211 */ /* 0x000fc400008f0eff */
[----:B------:R-:W-:Y:S02]  /*0720*/  LEA R80, P3, R6, R90, 0x1 ;  /* 0x0000005a06507211 */ /* 0x000fe400078608ff */
[----:B------:R-:W-:Y:S02]  /*0730*/  LEA R3, R16, R7, 0x4 ;  /* 0x0000000710037211 */ /* 0x000fe400078e20ff */
[----:B------:R-:W-:Y:S02]  /*0740*/  LEA R11, R18, R10, 0x1 ;  /* 0x0000000a120b7211 */ /* 0x000fe400078e08ff */
[----:B------:R-:W-:Y:S02]  /*0750*/  LEA R84, P1, R5, R90, 0x1 ;  /* 0x0000005a05547211 */ /* 0x000fe400078208ff */
[-C--:B------:R-:W-:Y:S02]  /*0760*/  LEA.HI.X.SX32 R79, R4, R14.reuse, 0x1, P2 ;  /* 0x0000000e044f7211 */ /* 0x080fe400010f0eff */
[----:B------:R-:W-:-:S02]  /*0770*/  LEA.HI.X.SX32 R81, R6, R14, 0x1, P3 ;  /* 0x0000000e06517211 */ /* 0x000fc400018f0eff */
[----:B------:R-:W-:Y:S02]  /*0780*/  LEA R4, R16, R3, 0x4 ;  /* 0x0000000310047211 */ /* 0x000fe400078e20ff */
[----:B------:R-:W-:Y:S02]  /*0790*/  LEA R6, R18, R11, 0x1 ;  /* 0x0000000b12067211 */ /* 0x000fe400078e08ff */
[----:B------:R-:W-:Y:S02]  /*07a0*/  LEA.HI.X.SX32 R85, R5, R14, 0x1, P1 ;  /* 0x0000000e05557211 */ /* 0x000fe400008f0eff */
[-C--:B------:R-:W-:Y:S02]  /*07b0*/  LEA R82, P4, R8, R90.reuse, 0x1 ;  /* 0x0000005a08527211 */ /* 0x080fe400078808ff */
[-C--:B------:R-:W-:Y:S02]  /*07c0*/  LEA R86, P1, R7, R90.reuse, 0x1 ;  /* 0x0000005a07567211 */ /* 0x080fe400078208ff */
[----:B------:R-:W-:-:S02]  /*07d0*/  LEA R88, P2, R3, R90, 0x1 ;  /* 0x0000005a03587211 */ /* 0x000fc400078408ff */
[----:B------:R-:W-:Y:S02]  /*07e0*/  LEA R90, P3, R4, R90, 0x1 ;  /* 0x0000005a045a7211 */ /* 0x000fe400078608ff */
[----:B------:R-:W-:Y:S02]  /*07f0*/  LEA R5, R18, R6, 0x1 ;  /* 0x0000000612057211 */ /* 0x000fe400078e08ff */
[----:B------:R-:W-:Y:S02]  /*0800*/  LEA R2, P0, R9, R104, 0x1 ;  /* 0x0000006809027211 */ /* 0x000fe400078008ff */
[-C--:B------:R-:W-:Y:S02]  /*0810*/  LEA.HI.X.SX32 R87, R7, R14.reuse, 0x1, P1 ;  /* 0x0000000e07577211 */ /* 0x080fe400008f0eff */
[----:B------:R-:W-:Y:S02]  /*0820*/  LEA.HI.X.SX32 R91, R4, R14, 0x1, P3 ;  /* 0x0000000e045b7211 */ /* 0x000fe400018f0eff */
[----:B------:R-:W-:-:S02]  /*0830*/  LEA R92, P1, R10, R104, 0x1 ;  /* 0x000000680a5c7211 */ /* 0x000fc400078208ff */
[----:B------:R-:W-:Y:S02]  /*0840*/  LEA.HI.X.SX32 R89, R3, R14, 0x1, P2 ;  /* 0x0000000e03597211 */ /* 0x000fe400010f0eff */
[----:B------:R-:W-:Y:S02]  /*0850*/  LEA R4, R18, R5, 0x1 ;  /* 0x0000000512047211 */ /* 0x000fe400078e08ff */
[-C--:B------:R-:W-:Y:S02]  /*0860*/  LEA.HI.X.SX32 R3, R9, R13.reuse, 0x1, P0 ;  /* 0x0000000d09037211 */ /* 0x080fe400000f0eff */
[-C--:B------:R-:W-:Y:S02]  /*0870*/  LEA R94, P0, R11, R104.reuse, 0x1 ;  /* 0x000000680b5e7211 */ /* 0x080fe400078008ff */
[----:B------:R-:W-:Y:S02]  /*0880*/  LEA.HI.X.SX32 R93, R10, R13, 0x1, P1 ;  /* 0x0000000d0a5d7211 */ /* 0x000fe400008f0eff */
[----:B------:R-:W-:-:S02]  /*0890*/  LEA R100, P1, R4, R104, 0x1 ;  /* 0x0000006804647211 */ /* 0x000fc400078208ff */
[-C--:B------:R-:W-:Y:S02]  /*08a0*/  LEA.HI.X.SX32 R95, R11, R13.reuse, 0x1, P0 ;  /* 0x0000000d0b5f7211 */ /* 0x080fe400000f0eff */
[-C--:B------:R-:W-:Y:S02]  /*08b0*/  LEA R98, P0, R5, R104.reuse, 0x1 ;  /* 0x0000006805627211 */ /* 0x080fe400078008ff */
[----:B------:R-:W-:Y:S02]  /*08c0*/  LEA R96, P2, R6, R104, 0x1 ;  /* 0x0000006806607211 */ /* 0x000fe400078408ff */
[----:B------:R-:W-:Y:S02]  /*08d0*/  LEA R7, R18, R4, 0x1 ;  /* 0x0000000412077211 */ /* 0x000fe400078e08ff */
[----:B------:R-:W-:Y:S02]  /*08e0*/  LEA.HI.X.SX32 R101, R4, R13, 0x1, P1 ;  /* 0x0000000d04657211 */ /* 0x000fe400008f0eff */
[----:B------:R-:W-:-:S02]  /*08f0*/  SHF.R.S32.HI R4, RZ, 0x6, R0 ;  /* 0x00000006ff047819 */ /* 0x000fc40000011400 */
[-C--:B------:R-:W-:Y:S01]  /*0900*/  LEA.HI.X.SX32 R99, R5, R13.reuse, 0x1, P0 ;  /* 0x0000000d05637211 */ /* 0x080fe200000f0eff */
[----:B------:R-:W-:Y:S01]  /*0910*/  IMAD R5, R12, 0x110, RZ ;  /* 0x000001100c057824 */ /* 0x000fe200078e02ff */
[----:B------:R-:W-:Y:S02]  /*0920*/  LEA.HI.X.SX32 R97, R6, R13, 0x1, P2 ;  /* 0x0000000d06617211 */ /* 0x000fe400010f0eff */
[----:B------:R-:W-:Y:S02]  /*0930*/  LEA R6, R18, R7, 0x1 ;  /* 0x0000000712067211 */ /* 0x000fe400078e08ff */
[----:B------:R-:W-:Y:S02]  /*0940*/  SGXT R4, R4, 0x1 ;  /* 0x000000010404781a */ /* 0x000fe40000000200 */
[-C--:B------:R-:W-:Y:S02]  /*0950*/  LEA R102, P2, R7, R104.reuse, 0x1 ;  /* 0x0000006807667211 */ /* 0x080fe400078408ff */
[----:B------:R-:W-:-:S02]  /*0960*/  LEA R104, P3, R6, R104, 0x1 ;  /* 0x0000006806687211 */ /* 0x000fc400078608ff */
[----:B------:R-:W-:Y:S02]  /*0970*/  LOP3.LUT R121, R4, 0x90, RZ, 0xc0, !PT ;  /* 0x0000009004797812 */ /* 0x000fe400078ec0ff */
[----:B------:R-:W-:Y:S02]  /*0980*/  LOP3.LUT R120, R5, 0x30, R110, 0x78, !PT ;  /* 0x0000003005787812 */ /* 0x000fe400078e786e */
[----:B------:R-:W-:Y:S02]  /*0990*/  LEA.HI.X.SX32 R83, R8, R14, 0x1, P4 ;  /* 0x0000000e08537211 */ /* 0x000fe400020f0eff */
[-C--:B------:R-:W-:Y:S02]  /*09a0*/  LEA.HI.X.SX32 R103, R7, R13.reuse, 0x1, P2 ;  /* 0x0000000d07677211 */ /* 0x080fe400010f0eff */
[----:B------:R-:W-:Y:S02]  /*09b0*/  LEA.HI.X.SX32 R105, R6, R13, 0x1, P3 ;  /* 0x0000000d06697211 */ /* 0x000fe400018f0eff */
[----:B------:R-:W-:-:S02]  /*09c0*/  MOV R114, 0x3f800000 ;  /* 0x3f80000000727802 */ /* 0x000fc40000000f00 */
[----:B------:R-:W-:Y:S02]  /*09d0*/  MOV R127, 0xff800000 ;  /* 0xff800000007f7802 */ /* 0x000fe40000000f00 */
[----:B------:R-:W-:Y:S02]  /*09e0*/  MOV R119, RZ ;  /* 0x000000ff00777202 */ /* 0x000fe40000000f00 */
[----:B------:R-:W-:Y:S02]  /*09f0*/  MOV R111, RZ ;  /* 0x000000ff006f7202 */ /* 0x000fe40000000f00 */
[----:B------:R-:W-:Y:S02]  /*0a00*/  MOV R128, 0xff800000 ;  /* 0xff80000000807802 */ /* 0x000fe40000000f00 */
[----:B------:R-:W-:Y:S02]  /*0a10*/  MOV R125, 0x3f800000 ;  /* 0x3f800000007d7802 */ /* 0x000fe40000000f00 */
[----:B------:R-:W-:-:S02]  /*0a20*/  MOV R113, RZ ;  /* 0x000000ff00717202 */ /* 0x000fc40000000f00 */
[----:B------:R-:W-:Y:S02]  /*0a30*/  LOP3.LUT R121, R121, 0x17e, R110, 0x78, !PT ;  /* 0x0000017e79797812 */ /* 0x000fe400078e786e */
[C---:B------:R-:W-:Y:S02]  /*0a40*/  LOP3.LUT R122, R116.reuse, 0x20, RZ, 0x3c, !PT ;  /* 0x00000020747a7812 */ /* 0x040fe400078e3cff */
[C---:B------:R-:W-:Y:S02]  /*0a50*/  LOP3.LUT R123, R116.reuse, 0x40, RZ, 0x3c, !PT ;  /* 0x00000040747b7812 */ /* 0x040fe400078e3cff */
[----:B------:R-:W-:Y:S02]  /*0a60*/  LOP3.LUT R124, R116, 0x60, RZ, 0x3c, !PT ;  /* 0x00000060747c7812 */ /* 0x000fe400078e3cff */
[----:B------:R-:W-:Y:S02]  /*0a70*/  LOP3.LUT R112, R120, 0x40, RZ, 0x3c, !PT ;  /* 0x0000004078707812 */ /* 0x000fe400078e3cff */
.L_x_1:
[----:B------:R-:W-:-:S04]  /*0a80*/  IMAD.WIDE R4, R119, 0x2, R76 ;  /* 0x0000000277047825 */ /* 0x000fc800078e024c */
[C---:B------:R-:W-:Y:S02]  /*0a90*/  IMAD.WIDE R6, R119.reuse, 0x2, R78 ;  /* 0x0000000277067825 */ /* 0x040fe400078e024e */
[----:B------:R-:W2:Y:S02]  /*0aa0*/  LDG.E.U16 R4, [R4.64] ;  /* 0x0000000404047981 */ /* 0x000ea4000c1e1500 */
[C---:B------:R-:W-:Y:S02]  /*0ab0*/  IMAD.WIDE R8, R119.reuse, 0x2, R84 ;  /* 0x0000000277087825 */ /* 0x040fe400078e0254 */
[----:B------:R-:W3:Y:S02]  /*0ac0*/  LDG.E.U16 R6, [R6.64] ;  /* 0x0000000406067981 */ /* 0x000ee4000c1e1500 */
[C---:B------:R-:W-:Y:S02]  /*0ad0*/  IMAD.WIDE R10, R119.reuse, 0x2, R80 ;  /* 0x00000002770a7825 */ /* 0x040fe400078e0250 */
[----:B------:R-:W4:Y:S02]  /*0ae0*/  LDG.E.U16 R8, [R8.64] ;  /* 0x0000000408087981 */ /* 0x000f24000c1e1500 */
[----:B------:R-:W-:-:S02]  /*0af0*/  IMAD.WIDE R16, R119, 0x2, R90 ;  /* 0x0000000277107825 */ /* 0x000fc400078e025a */
[----:B------:R-:W5:Y:S02]  /*0b00*/  LDG.E.U16 R10, [R10.64] ;  /* 0x000000040a0a7981 */ /* 0x000f64000c1e1500 */
[C---:B------:R-:W-:Y:S02]  /*0b10*/  IMAD.WIDE R18, R119.reuse, 0x2, R82 ;  /* 0x0000000277127825 */ /* 0x040fe400078e0252 */
[----:B------:R-:W5:Y:S02]  /*0b20*/  LDG.E.U16 R16, [R16.64] ;  /* 0x0000000410107981 */ /* 0x000f64000c1e1500 */
[C---:B------:R-:W-:Y:S02]  /*0b30*/  IMAD.WIDE R12, R119.reuse, 0x2, R86 ;  /* 0x00000002770c7825 */ /* 0x040fe400078e0256 */
[----:B------:R-:W5:Y:S02]  /*0b40*/  LDG.E.U16 R18, [R18.64] ;  /* 0x0000000412127981 */ /* 0x000f64000c1e1500 */
[----:B------:R-:W-:-:S02]  /*0b50*/  IMAD.WIDE R14, R119, 0x2, R88 ;  /* 0x00000002770e7825 */ /* 0x000fc400078e0258 */
[----:B------:R-:W5:Y:S04]  /*0b60*/  LDG.E.U16 R24, [R12.64] ;  /* 0x000000040c187981 */ /* 0x000f68000c1e1500 */
[----:B------:R-:W5:Y:S04]  /*0b70*/  LDG.E.U16 R26, [R14.64] ;  /* 0x000000040e1a7981 */ /* 0x000f68000c1e1500 */
[----:B------:R-:W-:Y:S01]  /*0b80*/  BAR.SYNC.DEFER_BLOCKING 0x0 ;  /* 0x0000000000007b1d */ /* 0x000fe20000010000 */
[----:B------:R-:W-:-:S04]  /*0b90*/  IMAD.WIDE R142, R111, 0x2, R100 ;  /* 0x000000026f8e7825 */ /* 0x000fc800078e0264 */
[----:B------:R-:W-:-:S04]  /*0ba0*/  IMAD.WIDE R144, R111, 0x2, R94 ;  /* 0x000000026f907825 */ /* 0x000fc800078e025e */
[----:B------:R-:W-:-:S04]  /*0bb0*/  IMAD.WIDE R146, R111, 0x2, R102 ;  /* 0x000000026f927825 */ /* 0x000fc800078e0266 */
[----:B------:R-:W-:-:S04]  /*0bc0*/  IMAD.WIDE R148, R111, 0x2, R96 ;  /* 0x000000026f947825 */ /* 0x000fc800078e0260 */
[----:B------:R-:W-:Y:S01]  /*0bd0*/  IMAD.WIDE R150, R111, 0x2, R104 ;  /* 0x000000026f967825 */ /* 0x000fe200078e0268 */
[----:B--2---:R-:W-:Y:S04]  /*0be0*/  STS.U16 [R121], R4 ;  /* 0x0000000479007388 */ /* 0x004fe80000000400 */
[----:B---3--:R-:W-:Y:S04]  /*0bf0*/  STS.U16 [R121+0x200], R6 ;  /* 0x0002000679007388 */ /* 0x008fe80000000400 */
[----:B----4-:R-:W-:Y:S04]  /*0c00*/  STS.U16 [R121+0x400], R8 ;  /* 0x0004000879007388 */ /* 0x010fe80000000400 */
[----:B-----5:R-:W-:Y:S04]  /*0c10*/  STS.U16 [R121+0x600], R10 ;  /* 0x0006000a79007388 */ /* 0x020fe80000000400 */
[----:B------:R-:W-:Y:S04]  /*0c20*/  STS.U16 [R121+0xc00], R16 ;  /* 0x000c001079007388 */ /* 0x000fe80000000400 */
[----:B------:R-:W-:Y:S04]  /*0c30*/  STS.U16 [R121+0xe00], R18 ;  /* 0x000e001279007388 */ /* 0x000fe80000000400 */
[----:B------:R-:W-:Y:S04]  /*0c40*/  STS.U16 [R121+0x800], R24 ;  /* 0x0008001879007388 */ /* 0x000fe80000000400 */
[----:B------:R-:W-:Y:S04]  /*0c50*/  STS.U16 [R121+0xa00], R26 ;  /* 0x000a001a79007388 */ /* 0x000fe80000000400 */
[----:B------:R-:W-:Y:S06]  /*0c60*/  BAR.SYNC.DEFER_BLOCKING 0x0 ;  /* 0x0000000000007b1d */ /* 0x000fec0000010000 */
[----:B------:R-:W-:Y:S04]  /*0c70*/  LDSM.16.MT88.4 R12, [R117+0x1000] ;  /* 0x00100000750c783b */ /* 0x000fe80000004200 */
[----:B------:R-:W0:Y:S04]  /*0c80*/  LDSM.16.M88.4 R32, [R118] ;  /* 0x000000007620783b */ /* 0x000e280000000200 */
[----:B------:R-:W1:Y:S04]  /*0c90*/  LDSM.16.M88.4 R60, [R118+0x200] ;  /* 0x00020000763c783b */ /* 0x000e680000000200 */
[----:B------:R-:W2:Y:S04]  /*0ca0*/  LDSM.16.M88.4 R68, [R118+0x400] ;  /* 0x000400007644783b */ /* 0x000ea80000000200 */
[----:B------:R-:W3:Y:S04]  /*0cb0*/  LDSM.16.M88.4 R36, [R118+0x600] ;  /* 0x000600007624783b */ /* 0x000ee80000000200 */
[----:B------:R-:W4:Y:S04]  /*0cc0*/  LDSM.16.M88.4 R44, [R118+0x800] ;  /* 0x00080000762c783b */ /* 0x000f280000000200 */
[----:B------:R-:W2:Y:S04]  /*0cd0*/  LDSM.16.M88.4 R24, [R118+0xa00] ;  /* 0x000a00007618783b */ /* 0x000ea80000000200 */
[----:B------:R-:W-:Y:S04]  /*0ce0*/  LDSM.16.M88.4 R132, [R118+0xe00] ;  /* 0x000e00007684783b */ /* 0x000fe80000000200 */
[----:B------:R-:W5:Y:S04]  /*0cf0*/  LDG.E.U16 R143, [R142.64] ;  /* 0x000000048e8f7981 */ /* 0x000f68000c1e1500 */
[----:B------:R-:W5:Y:S04]  /*0d00*/  LDG.E.U16 R136, [R144.64] ;  /* 0x0000000490887981 */ /* 0x000f68000c1e1500 */
[----:B------:R1:W5:Y:S01]  /*0d10*/  LDG.E.U16 R138, [R146.64] ;  /* 0x00000004928a7981 */ /* 0x000362000c1e1500 */
[C---:B0-----:R-:W-:Y:S03]  /*0d20*/  HMMA.16816.F32 R64, R12.reuse, R32, RZ ;  /* 0x000000200c40723c */ /* 0x041fe600000018ff */
[----:B------:R0:W5:Y:S04]  /*0d30*/  LDG.E.U16 R149, [R148.64] ;  /* 0x0000000494957981 */ /* 0x000168000c1e1500 */
[----:B------:R-:W5:Y:S01]  /*0d40*/  LDG.E.U16 R151, [R150.64] ;  /* 0x0000000496977981 */ /* 0x000f62000c1e1500 */
[C---:B------:R-:W-:Y:S08]  /*0d50*/  HMMA.16816.F32 R32, R12.reuse, R34, RZ ;  /* 0x000000220c20723c */ /* 0x040ff000000018ff */
[C---:B-1----:R-:W-:Y:S08]  /*0d60*/  HMMA.16816.F32 R52, R12.reuse, R60, RZ ;  /* 0x0000003c0c34723c */ /* 0x042ff000000018ff */
[----:B------:R-:W-:Y:S01]  /*0d70*/  HMMA.16816.F32 R60, R12, R62, RZ ;  /* 0x0000003e0c3c723c */ /* 0x000fe200000018ff */
[----:B------:R-:W-:-:S02]  /*0d80*/  FMUL R4, R64, c[0x0][0x188] ;  /* 0x0000620040047a20 */ /* 0x000fc40000400000 */
[----:B------:R-:W-:-:S05]  /*0d90*/  FMUL R5, R65, c[0x0][0x188] ;  /* 0x0000620041057a20 */ /* 0x000fca0000400000 */
[----:B--2---:R-:W-:Y:S01]  /*0da0*/  HMMA.16816.F32 R56, R12, R68, RZ ;  /* 0x000000440c38723c */ /* 0x004fe200000018ff */
[----:B------:R-:W-:Y:S01]  /*0db0*/  FMUL R6, R32, c[0x0][0x188] ;  /* 0x0000620020067a20 */ /* 0x000fe20000400000 */
[----:B------:R-:W-:Y:S01]  /*0dc0*/  FMNMX R5, R4, R5, !PT ;  /* 0x0000000504057209 */ /* 0x000fe20007800000 */
[----:B------:R-:W-:-:S03]  /*0dd0*/  FMUL R4, R33, c[0x0][0x188] ;  /* 0x0000620021047a20 */ /* 0x000fc60000400000 */
[----:B------:R-:W-:Y:S02]  /*0de0*/  FMNMX R7, R6, R5, !PT ;  /* 0x0000000506077209 */ /* 0x000fe40007800000 */
[----:B------:R-:W-:Y:S01]  /*0df0*/  HMMA.16816.F32 R68, R12, R70, RZ ;  /* 0x000000460c44723c */ /* 0x000fe200000018ff */
[----:B------:R-:W-:Y:S01]  /*0e00*/  FMUL R5, R52, c[0x0][0x188] ;  /* 0x0000620034057a20 */ /* 0x000fe20000400000 */
[----:B------:R-:W-:Y:S01]  /*0e10*/  FMNMX R6, R4, R7, !PT ;  /* 0x0000000704067209 */ /* 0x000fe20007800000 */
[----:B------:R-:W-:-:S03]  /*0e20*/  FMUL R4, R53, c[0x0][0x188] ;  /* 0x0000620035047a20 */ /* 0x000fc60000400000 */
[----:B------:R-:W-:Y:S02]  /*0e30*/  FMNMX R7, R5, R6, !PT ;  /* 0x0000000605077209 */ /* 0x000fe40007800000 */
[----:B---3--:R-:W-:Y:S01]  /*0e40*/  HMMA.16816.F32 R72, R12, R36, RZ ;  /* 0x000000240c48723c */ /* 0x008fe200000018ff */
[----:B------:R-:W-:Y:S01]  /*0e50*/  FMUL R5, R60, c[0x0][0x188] ;  /* 0x000062003c057a20 */ /* 0x000fe20000400000 */
[----:B------:R-:W-:Y:S01]  /*0e60*/  FMNMX R4, R4, R7, !PT ;  /* 0x0000000704047209 */ /* 0x000fe20007800000 */
[----:B------:R-:W-:-:S03]  /*0e70*/  FMUL R8, R61, c[0x0][0x188] ;  /* 0x000062003d087a20 */ /* 0x000fc60000400000 */
[----:B------:R-:W-:Y:S02]  /*0e80*/  FMNMX R11, R5, R4, !PT ;  /* 0x00000004050b7209 */ /* 0x000fe40007800000 */
[----:B------:R-:W1:Y:S01]  /*0e90*/  LDSM.16.M88.4 R4, [R118+0xc00] ;  /* 0x000c00007604783b */ /* 0x000e620000000200 */
[----:B------:R-:W-:Y:S01]  /*0ea0*/  HMMA.16816.F32 R36, R12, R38, RZ ;  /* 0x000000260c24723c */ /* 0x000fe200000018ff */
[----:B------:R-:W-:Y:S01]  /*0eb0*/  FMUL R9, R56, c[0x0][0x188] ;  /* 0x0000620038097a20 */ /* 0x000fe20000400000 */
[----:B------:R-:W-:Y:S01]  /*0ec0*/  FMNMX R10, R8, R11, !PT ;  /* 0x0000000b080a7209 */ /* 0x000fe20007800000 */
[----:B------:R-:W-:-:S03]  /*0ed0*/  FMUL R8, R57, c[0x0][0x188] ;  /* 0x0000620039087a20 */ /* 0x000fc60000400000 */
[----:B------:R-:W-:Y:S01]  /*0ee0*/  FMNMX R11, R9, R10, !PT ;  /* 0x0000000a090b7209 */ /* 0x000fe20007800000 */
[----:B------:R-:W-:Y:S01]  /*0ef0*/  FMUL R9, R68, c[0x0][0x188] ;  /* 0x0000620044097a20 */ /* 0x000fe20000400000 */
[----:B----4-:R-:W-:Y:S02]  /*0f00*/  HMMA.16816.F32 R48, R12, R44, RZ ;  /* 0x0000002c0c30723c */ /* 0x010fe400000018ff */
[----:B------:R-:W-:Y:S01]  /*0f10*/  FMNMX R10, R8, R11, !PT ;  /* 0x0000000b080a7209 */ /* 0x000fe20007800000 */
[----:B------:R-:W-:-:S03]  /*0f20*/  FMUL R8, R69, c[0x0][0x188] ;  /* 0x0000620045087a20 */ /* 0x000fc60000400000 */
[----:B------:R-:W-:Y:S01]  /*0f30*/  FMNMX R11, R9, R10, !PT ;  /* 0x0000000a090b7209 */ /* 0x000fe20007800000 */
[----:B------:R-:W-:Y:S01]  /*0f40*/  FMUL R9, R72, c[0x0][0x188] ;  /* 0x0000620048097a20 */ /* 0x000fe20000400000 */
[----:B------:R-:W-:Y:S02]  /*0f50*/  HMMA.16816.F32 R44, R12, R46, RZ ;  /* 0x0000002e0c2c723c */ /* 0x000fe400000018ff */
        /* <DEDUP_REMOVED lines=13> */
[----:B-1----:R-:W-:Y:S02]  /*1030*/  HMMA.16816.F32 R16, R12, R4, RZ ;  /* 0x000000040c10723c */ /* 0x002fe400000018ff */
[----:B------:R-:W-:Y:S01]  /*1040*/  FMNMX R9, R8, R9, !PT ;  /* 0x0000000908097209 */ /* 0x000fe20007800000 */
[----:B------:R-:W-:-:S04]  /*1050*/  FMUL R8, R45, c[0x0][0x188] ;  /* 0x000062002d087a20 */ /* 0x000fc80000400000 */
[----:B------:R-:W-:-:S05]  /*1060*/  FMUL R4, R44, c[0x0][0x188] ;  /* 0x000062002c047a20 */ /* 0x000fca0000400000 */
[----:B------:R-:W-:Y:S01]  /*1070*/  FMNMX R11, R4, R9, !PT ;  /* 0x00000009040b7209 */ /* 0x000fe20007800000 */
[----:B------:R-:W-:Y:S01]  /*1080*/  FMUL R9, R40, c[0x0][0x188] ;  /* 0x0000620028097a20 */ /* 0x000fe20000400000 */
[----:B------:R-:W-:Y:S02]  /*1090*/  HMMA.16816.F32 R4, R12, R6, RZ ;  /* 0x000000060c04723c */ /* 0x000fe400000018ff */
[----:B------:R-:W-:Y:S01]  /*10a0*/  FMNMX R8, R8, R11, !PT ;  /* 0x0000000b08087209 */ /* 0x000fe20007800000 */
[----:B------:R-:W-:-:S03]  /*10b0*/  FMUL R126, R41, c[0x0][0x188] ;  /* 0x00006200297e7a20 */ /* 0x000fc60000400000 */
        /* <DEDUP_REMOVED lines=11> */
[----:B------:R-:W-:Y:S02]  /*1170*/  FMUL R129, R4, c[0x0][0x188] ;  /* 0x0000620004817a20 */ /* 0x000fe40000400000 */
        /* <DEDUP_REMOVED lines=9> */
[----:B------:R-:W-:-:S03]  /*1210*/  IMAD.WIDE R134, R111, 0x2, R98 ;  /* 0x000000026f867825 */ /* 0x000fc600078e0262 */
[----:B------:R-:W-:Y:S01]  /*1220*/  FMNMX R129, R129, R130, !PT ;  /* 0x0000008281817209 */ /* 0x000fe20007800000 */
[C---:B------:R-:W-:Y:S01]  /*1230*/  IMAD.WIDE R130, R111.reuse, 0x2, R2 ;  /* 0x000000026f827825 */ /* 0x040fe200078e0202 */
[----:B------:R1:W2:Y:S03]  /*1240*/  LDG.E.U16 R141, [R134.64] ;  /* 0x00000004868d7981 */ /* 0x0002a6000c1e1500 */
[----:B------:R-:W-:Y:S01]  /*1250*/  IMAD.WIDE R132, R111, 0x2, R92 ;  /* 0x000000026f847825 */ /* 0x000fe200078e025c */
[----:B------:R3:W4:Y:S04]  /*1260*/  LDG.E.U16 R137, [R130.64] ;  /* 0x0000000482897981 */ /* 0x000728000c1e1500 */
[----:B------:R0:W5:Y:S01]  /*1270*/  LDG.E.U16 R139, [R132.64] ;  /* 0x00000004848b7981 */ /* 0x000162000c1e1500 */
[----:B------:R-:W-:-:S03]  /*1280*/  FMUL R126, R13, c[0x0][0x188] ;  /* 0x000062000d7e7a20 */ /* 0x000fc60000400000 */
[----:B------:R-:W-:Y:S02]  /*1290*/  BAR.SYNC.DEFER_BLOCKING 0x0 ;  /* 0x0000000000007b1d */ /* 0x000fe40000010000 */
[----:B------:R-:W-:-:S05]  /*12a0*/  FMNMX R126, R126, R129, !PT ;  /* 0x000000817e7e7209 */ /* 0x000fca0007800000 */
[----:B------:R-:W0:Y:S02]  /*12b0*/  SHFL.BFLY PT, R129, R126, 0x2, 0x1f ;  /* 0x0c401f007e817f89 */ /* 0x000e2400000e0000 */
[----:B0-----:R-:W-:-:S05]  /*12c0*/  FMNMX R129, R126, R129, !PT ;  /* 0x000000817e817209 */ /* 0x001fca0007800000 */
[----:B------:R-:W0:Y:S02]  /*12d0*/  SHFL.BFLY PT, R140, R129, 0x1, 0x1f ;  /* 0x0c201f00818c7f89 */ /* 0x000e2400000e0000 */
[----:B0-----:R-:W-:-:S04]  /*12e0*/  FMNMX R126, R129, R140, !PT ;  /* 0x0000008c817e7209 */ /* 0x001fc80007800000 */
[----:B------:R-:W-:-:S05]  /*12f0*/  FMNMX R126, R126, R127, !PT ;  /* 0x0000007f7e7e7209 */ /* 0x000fca0007800000 */
[--C-:B------:R-:W-:Y:S02]  /*1300*/  FFMA R64, R64, c[0x0][0x188], -R126.reuse ;  /* 0x0000620040407a23 */ /* 0x100fe4000000087e */
[--C-:B------:R-:W-:Y:S02]  /*1310*/  FFMA R32, R32, c[0x0][0x188], -R126.reuse ;  /* 0x0000620020207a23 */ /* 0x100fe4000000087e */
[----:B-1----:R-:W-:Y:S02]  /*1320*/  FMUL R134, R64, 1.4426950216293334961 ;  /* 0x3fb8aa3b40867820 */ /* 0x002fe40000400000 */
[----:B------:R-:W-:Y:S02]  /*1330*/  FMUL R132, R32, 1.4426950216293334961 ;  /* 0x3fb8aa3b20847820 */ /* 0x000fe40000400000 */
[--C-:B------:R-:W-:Y:S02]  /*1340*/  FFMA R64, R33, c[0x0][0x188], -R126.reuse ;  /* 0x0000620021407a23 */ /* 0x100fe4000000087e */
[----:B------:R-:W-:-:S02]  /*1350*/  FFMA R65, R65, c[0x0][0x188], -R126 ;  /* 0x0000620041417a23 */ /* 0x000fc4000000087e */
[----:B------:R-:W-:Y:S02]  /*1360*/  FMUL R32, R66, c[0x0][0x188] ;  /* 0x0000620042207a20 */ /* 0x000fe40000400000 */
[----:B------:R-:W-:Y:S02]  /*1370*/  FMUL R33, R67, c[0x0][0x188] ;  /* 0x0000620043217a20 */ /* 0x000fe40000400000 */
[----:B------:R-:W-:Y:S02]  /*1380*/  FMUL R129, R64, 1.4426950216293334961 ;  /* 0x3fb8aa3b40817820 */ /* 0x000fe40000400000 */
[----:B------:R-:W-:Y:S01]  /*1390*/  FMUL R65, R65, 1.4426950216293334961 ;  /* 0x3fb8aa3b41417820 */ /* 0x000fe20000400000 */
[----:B------:R-:W-:Y:S01]  /*13a0*/  FMNMX R33, R32, R33, !PT ;  /* 0x0000002120217209 */ /* 0x000fe20007800000 */
[----:B------:R-:W-:Y:S02]  /*13b0*/  FMUL R64, R34, c[0x0][0x188] ;  /* 0x0000620022407a20 */ /* 0x000fe40000400000 */
[----:B------:R0:W-:Y:S01]  /*13c0*/  MUFU.EX2 R147, R65 ;  /* 0x0000004100937308 */ /* 0x0001e20000000800 */
[----:B------:R-:W-:-:S02]  /*13d0*/  FFMA R52, R52, c[0x0][0x188], -R126 ;  /* 0x0000620034347a23 */ /* 0x000fc4000000087e */
[----:B------:R-:W-:Y:S02]  /*13e0*/  FMUL R32, R35, c[0x0][0x188] ;  /* 0x0000620023207a20 */ /* 0x000fe40000400000 */
[----:B---3--:R-:W-:Y:S01]  /*13f0*/  FMUL R130, R52, 1.4426950216293334961 ;  /* 0x3fb8aa3b34827820 */ /* 0x008fe20000400000 */
[----:B0-----:R-:W-:Y:S01]  /*1400*/  FMNMX R65, R64, R33, !PT ;  /* 0x0000002140417209 */ /* 0x001fe20007800000 */
[----:B------:R-:W-:Y:S02]  /*1410*/  FMUL R33, R54, c[0x0][0x188] ;  /* 0x0000620036217a20 */ /* 0x000fe40000400000 */
[----:B------:R-:W-:Y:S01]  /*1420*/  FFMA R53, R53, c[0x0][0x188], -R126 ;  /* 0x0000620035357a23 */ /* 0x000fe2000000087e */
[----:B------:R-:W-:Y:S01]  /*1430*/  FMNMX R52, R32, R65, !PT ;  /* 0x0000004120347209 */ /* 0x000fe20007800000 */
[----:B------:R-:W-:Y:S02]  /*1440*/  FMUL R32, R55, c[0x0][0x188] ;  /* 0x0000620037207a20 */ /* 0x000fe40000400000 */
[----:B------:R-:W-:Y:S01]  /*1450*/  FMUL R131, R53, 1.4426950216293334961 ;  /* 0x3fb8aa3b35837820 */ /* 0x000fe20000400000 */
[----:B------:R-:W-:Y:S01]  /*1460*/  FMNMX R53, R33, R52, !PT ;  /* 0x0000003421357209 */ /* 0x000fe20007800000 */
[----:B------:R-:W-:-:S03]  /*1470*/  FMUL R33, R62, c[0x0][0x188] ;  /* 0x000062003e217a20 */ /* 0x000fc60000400000 */
        /* <DEDUP_REMOVED lines=31> */
[----:B------:R-:W-:Y:S02]  /*1670*/  FMUL R33, R26, c[0x0][0x188] ;  /* 0x000062001a217a20 */ /* 0x000fe40000400000 */
[----:B------:R-:W-:Y:S01]  /*1680*/  FFMA R52, R36, c[0x0][0x188], -R126 ;  /* 0x0000620024347a23 */ /* 0x000fe2000000087e */
[----:B------:R-:W-:Y:S01]  /*1690*/  FMNMX R36, R32, R53, !PT ;  /* 0x0000003520247209 */ /* 0x000fe20007800000 */
[----:B------:R-:W-:-:S03]  /*16a0*/  FMUL R32, R27, c[0x0][0x188] ;  /* 0x000062001b207a20 */ /* 0x000fc60000400000 */
[----:B------:R-:W-:Y:S01]  /*16b0*/  FMNMX R53, R33, R36, !PT ;  /* 0x0000002421357209 */ /* 0x000fe20007800000 */
        /* <DEDUP_REMOVED lines=17> */
[----:B------:R-:W-:-:S04]  /*17d0*/  FMNMX R33, R33, R36, !PT ;  /* 0x0000002421217209 */ /* 0x000fc80007800000 */
[----:B------:R-:W-:-:S05]  /*17e0*/  FMNMX R32, R32, R33, !PT ;  /* 0x0000002120207209 */ /* 0x000fca0007800000 */
[----:B------:R-:W0:Y:S01]  /*17f0*/  SHFL.BFLY PT, R33, R32, 0x2, 0x1f ;  /* 0x0c401f0020217f89 */ /* 0x000e2200000e0000 */
[--C-:B------:R-:W-:Y:S02]  /*1800*/  FFMA R44, R44, c[0x0][0x188], -R126.reuse ;  /* 0x000062002c2c7a23 */ /* 0x100fe4000000087e */
[----:B------:R-:W-:Y:S02]  /*1810*/  FFMA R16, R16, c[0x0][0x188], -R126 ;  /* 0x0000620010107a23 */ /* 0x000fe4000000087e */
[----:B------:R-:W-:-:S04]  /*1820*/  FMUL R44, R44, 1.4426950216293334961 ;  /* 0x3fb8aa3b2c2c7820 */ /* 0x000fc80000400000 */
[----:B------:R1:W-:Y:S02]  /*1830*/  MUFU.EX2 R148, R44 ;  /* 0x0000002c00947308 */ /* 0x0003e40000000800 */
[----:B-1----:R-:W-:Y:S02]  /*1840*/  FMUL R44, R16, 1.4426950216293334961 ;  /* 0x3fb8aa3b102c7820 */ /* 0x002fe40000400000 */
[----:B------:R-:W-:Y:S01]  /*1850*/  FFMA R16, R4, c[0x0][0x188], -R126 ;  /* 0x0000620004107a23 */ /* 0x000fe2000000087e */
[----:B0-----:R-:W-:-:S05]  /*1860*/  FMNMX R33, R32, R33, !PT ;  /* 0x0000002120217209 */ /* 0x001fca0007800000 */
[----:B------:R-:W0:Y:S01]  /*1870*/  SHFL.BFLY PT, R4, R33, 0x1, 0x1f ;  /* 0x0c201f0021047f89 */ /* 0x000e2200000e0000 */
[----:B------:R-:W-:-:S04]  /*1880*/  FFMA R57, R57, c[0x0][0x188], -R126 ;  /* 0x0000620039397a23 */ /* 0x000fc8000000087e */
[----:B------:R-:W-:-:S04]  /*1890*/  FMUL R57, R57, 1.4426950216293334961 ;  /* 0x3fb8aa3b39397820 */ /* 0x000fc80000400000 */
[----:B------:R0:W-:Y:S01]  /*18a0*/  MUFU.EX2 R135, R57 ;  /* 0x0000003900877308 */ /* 0x0001e20000000800 */
[--C-:B------:R-:W-:Y:S02]  /*18b0*/  FFMA R25, R25, c[0x0][0x188], -R126.reuse ;  /* 0x0000620019197a23 */ /* 0x100fe4000000087e */
[----:B------:R-:W-:Y:S01]  /*18c0*/  FFMA R48, R48, c[0x0][0x188], -R126 ;  /* 0x0000620030307a23 */ /* 0x000fe2000000087e */
[----:B0-----:R-:W-:Y:S01]  /*18d0*/  FMNMX R57, R33, R4, !PT ;  /* 0x0000000421397209 */ /* 0x001fe20007800000 */
[----:B--2---:R-:W-:Y:S04]  /*18e0*/  STS.U16 [R116+0x800], R141 ;  /* 0x0008008d74007388 */ /* 0x004fe80000000400 */
[----:B----4-:R-:W-:Y:S04]  /*18f0*/  STS.U16 [R116], R137 ;  /* 0x0000008974007388 */ /* 0x010fe80000000400 */
[----:B-----5:R-:W-:Y:S04]  /*1900*/  STS.U16 [R122+0x200], R139 ;  /* 0x0002008b7a007388 */ /* 0x020fe80000000400 */
[----:B------:R-:W-:Y:S04]  /*1910*/  STS.U16 [R122+0xa00], R143 ;  /* 0x000a008f7a007388 */ /* 0x000fe80000000400 */
[----:B------:R-:W-:Y:S04]  /*1920*/  STS.U16 [R123+0x400], R136 ;  /* 0x000400887b007388 */ /* 0x000fe80000000400 */
[----:B------:R-:W-:Y:S04]  /*1930*/  STS.U16 [R123+0xc00], R138 ;  /* 0x000c008a7b007388 */ /* 0x000fe80000000400 */
[----:B------:R-:W-:Y:S04]  /*1940*/  STS.U16 [R124+0x600], R149 ;  /* 0x000600957c007388 */ /* 0x000fe80000000400 */
[----:B------:R-:W-:Y:S01]  /*1950*/  STS.U16 [R124+0xe00], R151 ;  /* 0x000e00977c007388 */ /* 0x000fe20000000400 */
[----:B------:R-:W-:Y:S01]  /*1960*/  FMNMX R57, R57, R128, !PT ;  /* 0x0000008039397209 */ /* 0x000fe20007800000 */
[----:B------:R-:W-:-:S04]  /*1970*/  FADD R4, -R126, R127 ;  /* 0x0000007f7e047221 */ /* 0x000fc80000000100 */
[--C-:B------:R-:W-:Y:S02]  /*1980*/  FFMA R34, R34, c[0x0][0x188], -R57.reuse ;  /* 0x0000620022227a23 */ /* 0x100fe40000000839 */
[--C-:B------:R-:W-:Y:S02]  /*1990*/  FFMA R35, R35, c[0x0][0x188], -R57.reuse ;  /* 0x0000620023237a23 */ /* 0x100fe40000000839 */
[----:B------:R-:W-:Y:S02]  /*19a0*/  FMUL R25, R25, 1.4426950216293334961 ;  /* 0x3fb8aa3b19197820 */ /* 0x000fe40000400000 */
[----:B------:R-:W-:Y:S02]  /*19b0*/  FMUL R4, R4, 1.4426950216293334961 ;  /* 0x3fb8aa3b04047820 */ /* 0x000fe40000400000 */
[----:B------:R-:W-:Y:S02]  /*19c0*/  FFMA R54, R54, c[0x0][0x188], -R57 ;  /* 0x0000620036367a23 */ /* 0x000fe40000000839 */
[----:B------:R-:W-:-:S02]  /*19d0*/  FMUL R34, R34, 1.4426950216293334961 ;  /* 0x3fb8aa3b22227820 */ /* 0x000fc40000400000 */
[----:B------:R-:W-:Y:S02]  /*19e0*/  FMUL R35, R35, 1.4426950216293334961 ;  /* 0x3fb8aa3b23237820 */ /* 0x000fe40000400000 */
[--C-:B------:R-:W-:Y:S02]  /*19f0*/  FFMA R69, R69, c[0x0][0x188], -R126.reuse ;  /* 0x0000620045457a23 */ /* 0x100fe4000000087e */
[----:B------:R-:W-:Y:S01]  /*1a00*/  FFMA R72, R72, c[0x0][0x188], -R126 ;  /* 0x0000620048487a23 */ /* 0x000fe2000000087e */
[----:B------:R0:W-:Y:S01]  /*1a10*/  MUFU.EX2 R65, R4 ;  /* 0x0000000400417308 */ /* 0x0001e20000000800 */
[----:B------:R-:W-:Y:S02]  /*1a20*/  FMUL R48, R48, 1.4426950216293334961 ;  /* 0x3fb8aa3b30307820 */ /* 0x000fe40000400000 */
[----:B------:R-:W-:Y:S02]  /*1a30*/  FMUL R54, R54, 1.4426950216293334961 ;  /* 0x3fb8aa3b36367820 */ /* 0x000fe40000400000 */
[----:B------:R-:W-:-:S02]  /*1a40*/  FMUL R16, R16, 1.4426950216293334961 ;  /* 0x3fb8aa3b10107820 */ /* 0x000fc40000400000 */
[----:B------:R-:W-:Y:S01]  /*1a50*/  FMUL R145, R69, 1.4426950216293334961 ;  /* 0x3fb8aa3b45917820 */ /* 0x000fe20000400000 */
[----:B------:R-:W-:Y:S01]  /*1a60*/  MUFU.EX2 R155, R25 ;  /* 0x00000019009b7308 */ /* 0x000fe20000000800 */
[----:B0-----:R-:W-:Y:S02]  /*1a70*/  FADD R4, -R57, R128 ;  /* 0x0000008039047221 */ /* 0x001fe40000000100 */
[----:B------:R-:W-:-:S05]  /*1a80*/  FMUL R69, R72, 1.4426950216293334961 ;  /* 0x3fb8aa3b48457820 */ /* 0x000fca0000400000 */
[----:B------:R-:W-:Y:S01]  /*1a90*/  MUFU.EX2 R25, R34 ;  /* 0x0000002200197308 */ /* 0x000fe20000000800 */
[----:B------:R-:W-:-:S07]  /*1aa0*/  FFMA R41, R41, c[0x0][0x188], -R126 ;  /* 0x0000620029297a23 */ /* 0x000fce000000087e */
[----:B------:R0:W-:Y:S01]  /*1ab0*/  MUFU.EX2 R152, R35 ;  /* 0x0000002300987308 */ /* 0x0001e20000000800 */
[----:B------:R-:W-:Y:S07]  /*1ac0*/  BAR.SYNC.DEFER_BLOCKING 0x0 ;  /* 0x0000000000007b1d */ /* 0x000fee0000010000 */
[----:B------:R-:W-:Y:S01]  /*1ad0*/  MUFU.EX2 R72, R48 ;  /* 0x0000003000487308 */ /* 0x000fe20000000800 */
[----:B------:R-:W-:-:S07]  /*1ae0*/  FFMA R66, R66, c[0x0][0x188], -R57 ;  /* 0x0000620042427a23 */ /* 0x000fce0000000839 */
[----:B------:R1:W-:Y:S01]  /*1af0*/  MUFU.EX2 R127, R54 ;  /* 0x00000036007f7308 */ /* 0x0003e20000000800 */
[--C-:B------:R-:W-:Y:S01]  /*1b00*/  FFMA R67, R67, c[0x0][0x188], -R57.reuse ;  /* 0x0000620043437a23 */ /* 0x100fe20000000839 */
[----:B0-----:R-:W0:Y:S06]  /*1b10*/  LDSM.16.M88.4 R32, [R120] ;  /* 0x000000007820783b */ /* 0x001e2c0000000200 */
[----:B------:R2:W-:Y:S01]  /*1b20*/  MUFU.EX2 R48, R16 ;  /* 0x0000001000307308 */ /* 0x0005e20000000800 */
[----:B-1----:R-:W-:Y:S02]  /*1b30*/  FMUL R54, R4, 1.4426950216293334961 ;  /* 0x3fb8aa3b04367820 */ /* 0x002fe40000400000 */
[----:B------:R-:W-:-:S02]  /*1b40*/  FFMA R4, R38, c[0x0][0x188], -R57 ;  /* 0x0000620026047a23 */ /* 0x000fc40000000839 */
[----:B--2---:R-:W-:Y:S02]  /*1b50*/  FFMA R16, R39, c[0x0][0x188], -R57 ;  /* 0x0000620027107a23 */ /* 0x004fe40000000839 */
[----:B------:R-:W1:Y:S01]  /*1b60*/  LDSM.16.M88.4 R36, [R120+0x800] ;  /* 0x000800007824783b */ /* 0x000e620000000200 */
[----:B------:R-:W-:Y:S02]  /*1b70*/  FMUL R41, R41, 1.4426950216293334961 ;  /* 0x3fb8aa3b29297820 */ /* 0x000fe40000400000 */
[----:B------:R-:W-:Y:S02]  /*1b80*/  FMUL R66, R66, 1.4426950216293334961 ;  /* 0x3fb8aa3b42427820 */ /* 0x000fe40000400000 */
[----:B------:R-:W-:Y:S01]  /*1b90*/  FMUL R67, R67, 1.4426950216293334961 ;  /* 0x3fb8aa3b43437820 */ /* 0x000fe20000400000 */
[----:B------:R-:W2:Y:S01]  /*1ba0*/  MUFU.EX2 R134, R134 ;  /* 0x0000008600867308 */ /* 0x000ea20000000800 */
[--C-:B------:R-:W-:Y:S02]  /*1bb0*/  FFMA R73, R73, c[0x0][0x188], -R126.reuse ;  /* 0x0000620049497a23 */ /* 0x100fe4000000087e */
[----:B------:R-:W-:-:S05]  /*1bc0*/  FFMA R49, R49, c[0x0][0x188], -R126 ;  /* 0x0000620031317a23 */ /* 0x000fca000000087e */
[----:B------:R-:W-:Y:S01]  /*1bd0*/  MUFU.EX2 R153, R41 ;  /* 0x0000002900997308 */ /* 0x000fe20000000800 */
[----:B------:R-:W-:-:S07]  /*1be0*/  FFMA R8, R8, c[0x0][0x188], -R126 ;  /* 0x0000620008087a23 */ /* 0x000fce000000087e */
[----:B------:R-:W-:Y:S01]  /*1bf0*/  MUFU.EX2 R41, R66 ;  /* 0x0000004200297308 */ /* 0x000fe20000000800 */
[----:B------:R-:W-:-:S07]  /*1c00*/  FMUL R52, R52, 1.4426950216293334961 ;  /* 0x3fb8aa3b34347820 */ /* 0x000fce0000400000 */
[----:B------:R-:W3:Y:S01]  /*1c10*/  MUFU.EX2 R150, R67 ;  /* 0x0000004300967308 */ /* 0x000ee20000000800 */
[----:B------:R-:W-:-:S07]  /*1c20*/  FFMA R5, R5, c[0x0][0x188], -R126 ;  /* 0x0000620005057a23 */ /* 0x000fce000000087e */
[----:B------:R-:W-:Y:S01]  /*1c30*/  MUFU.EX2 R132, R132 ;  /* 0x0000008400847308 */ /* 0x000fe20000000800 */
[----:B------:R-:W-:-:S07]  /*1c40*/  FMUL R73, R73, 1.4426950216293334961 ;  /* 0x3fb8aa3b49497820 */ /* 0x000fce0000400000 */
[----:B------:R-:W-:Y:S01]  /*1c50*/  MUFU.EX2 R129, R129 ;  /* 0x0000008100817308 */ /* 0x000fe20000000800 */
[----:B------:R-:W-:-:S07]  /*1c60*/  FFMA R59, R59, c[0x0][0x188], -R57 ;  /* 0x000062003b3b7a23 */ /* 0x000fce0000000839 */
[----:B------:R-:W4:Y:S01]  /*1c70*/  MUFU.EX2 R54, R54 ;  /* 0x0000003600367308 */ /* 0x000f220000000800 */
[--C-:B------:R-:W-:Y:S02]  /*1c80*/  FFMA R60, R60, c[0x0][0x188], -R126.reuse ;  /* 0x000062003c3c7a23 */ /* 0x100fe4000000087e */
[----:B------:R-:W-:Y:S02]  /*1c90*/  FMUL R49, R49, 1.4426950216293334961 ;  /* 0x3fb8aa3b31317820 */ /* 0x000fe40000400000 */
[--C-:B------:R-:W-:Y:S02]  /*1ca0*/  FFMA R40, R40, c[0x0][0x188], -R126.reuse ;  /* 0x0000620028287a23 */ /* 0x100fe4000000087e */
[----:B------:R-:W-:Y:S01]  /*1cb0*/  FMUL R8, R8, 1.4426950216293334961 ;  /* 0x3fb8aa3b08087820 */ /* 0x000fe20000400000 */
[----:B------:R-:W5:Y:S01]  /*1cc0*/  MUFU.EX2 R64, R130 ;  /* 0x0000008200407308 */ /* 0x000f620000000800 */
[----:B------:R-:W-:Y:S02]  /*1cd0*/  FFMA R71, R71, c[0x0][0x188], -R57 ;  /* 0x0000620047477a23 */ /* 0x000fe40000000839 */
[----:B------:R-:W-:-:S02]  /*1ce0*/  FFMA R61, R61, c[0x0][0x188], -R126 ;  /* 0x000062003d3d7a23 */ /* 0x000fc4000000087e */
[--C-:B------:R-:W-:Y:S02]  /*1cf0*/  FFMA R45, R45, c[0x0][0x188], -R126.reuse ;  /* 0x000062002d2d7a23 */ /* 0x100fe4000000087e */
[----:B------:R-:W-:Y:S01]  /*1d00*/  FFMA R24, R24, c[0x0][0x188], -R126 ;  /* 0x0000620018187a23 */ /* 0x000fe2000000087e */
[----:B------:R-:W-:Y:S01]  /*1d10*/  MUFU.EX2 R146, R52 ;  /* 0x0000003400927308 */ /* 0x000fe20000000800 */
[----:B------:R-:W-:Y:S02]  /*1d20*/  FMUL R5, R5, 1.4426950216293334961 ;  /* 0x3fb8aa3b05057820 */ /* 0x000fe40000400000 */
[--C-:B------:R-:W-:Y:S02]  /*1d30*/  FFMA R55, R55, c[0x0][0x188], -R57.reuse ;  /* 0x0000620037377a23 */ /* 0x100fe40000000839 */
[----:B------:R-:W-:Y:S02]  /*1d40*/  FFMA R58, R58, c[0x0][0x188], -R57 ;  /* 0x000062003a3a7a23 */ /* 0x000fe40000000839 */
[----:B------:R-:W-:Y:S01]  /*1d50*/  FMUL R59, R59, 1.4426950216293334961 ;  /* 0x3fb8aa3b3b3b7820 */ /* 0x000fe20000400000 */
[----:B------:R-:W-:Y:S01]  /*1d60*/  MUFU.EX2 R140, R73 ;  /* 0x00000049008c7308 */ /* 0x000fe20000000800 */
[----:B------:R-:W-:-:S02]  /*1d70*/  FMUL R60, R60, 1.4426950216293334961 ;  /* 0x3fb8aa3b3c3c7820 */ /* 0x000fc40000400000 */
[----:B------:R-:W-:Y:S02]  /*1d80*/  FMUL R40, R40, 1.4426950216293334961 ;  /* 0x3fb8aa3b28287820 */ /* 0x000fe40000400000 */
[----:B------:R-:W-:-:S03]  /*1d90*/  FFMA R17, R17, c[0x0][0x188], -R126 ;  /* 0x0000620011117a23 */ /* 0x000fc6000000087e */
[----:B------:R0:W-:Y:S01]  /*1da0*/  MUFU.EX2 R52, R8 ;  /* 0x0000000800347308 */ /* 0x0001e20000000800 */
[----:B------:R-:W-:Y:S02]  /*1db0*/  FMUL R61, R61, 1.4426950216293334961 ;  /* 0x3fb8aa3b3d3d7820 */ /* 0x000fe40000400000 */
[----:B------:R-:W-:Y:S02]  /*1dc0*/  FMUL R45, R45, 1.4426950216293334961 ;  /* 0x3fb8aa3b2d2d7820 */ /* 0x000fe40000400000 */
[----:B------:R-:W-:Y:S02]  /*1dd0*/  FMUL R24, R24, 1.4426950216293334961 ;  /* 0x3fb8aa3b18187820 */ /* 0x000fe40000400000 */
[----:B------:R-:W-:Y:S01]  /*1de0*/  FMUL R55, R55, 1.4426950216293334961 ;  /* 0x3fb8aa3b37377820 */ /* 0x000fe20000400000 */
[----:B------:R-:W-:Y:S01]  /*1df0*/  MUFU.EX2 R73, R49 ;  /* 0x0000003100497308 */ /* 0x000fe20000000800 */
[----:B0-----:R-:W-:Y:S02]  /*1e00*/  FMUL R8, R71, 1.4426950216293334961 ;  /* 0x3fb8aa3b47087820 */ /* 0x001fe40000400000 */
[----:B------:R-:W-:-:S02]  /*1e10*/  FFMA R62, R62, c[0x0][0x188], -R57 ;  /* 0x000062003e3e7a23 */ /* 0x000fc40000000839 */
[----:B------:R-:W-:Y:S02]  /*1e20*/  FFMA R63, R63, c[0x0][0x188], -R57 ;  /* 0x000062003f3f7a23 */ /* 0x000fe40000000839 */
[----:B--2---:R-:W-:Y:S01]  /*1e30*/  FADD R71, R134, R147 ;  /* 0x0000009386477221 */ /* 0x004fe20000000000 */
[----:B------:R-:W-:Y:S01]  /*1e40*/  MUFU.EX2 R131, R131 ;  /* 0x0000008300837308 */ /* 0x000fe20000000800 */
[----:B------:R-:W-:Y:S02]  /*1e50*/  FMUL R17, R17, 1.4426950216293334961 ;  /* 0x3fb8aa3b11117820 */ /* 0x000fe40000400000 */
[----:B---3--:R-:W-:Y:S01]  /*1e60*/  FADD R66, R41, R150 ;  /* 0x0000009629427221 */ /* 0x008fe20000000000 */
[----:B------:R-:W-:Y:S01]  /*1e70*/  F2FP.PACK_AB R41, R150, R41 ;  /* 0x000000299629723e */ /* 0x000fe200000000ff */
[----:B------:R-:W-:-:S03]  /*1e80*/  FMUL R28, R65, R28 ;  /* 0x0000001c411c7220 */ /* 0x000fc60000400000 */
[----:B------:R0:W-:Y:S01]  /*1e90*/  MUFU.EX2 R49, R5 ;  /* 0x0000000500317308 */ /* 0x0001e20000000800 */
[----:B------:R-:W-:Y:S02]  /*1ea0*/  FMUL R29, R65, R29 ;  /* 0x0000001d411d7220 */ /* 0x000fe40000400000 */
[C---:B----4-:R-:W-:Y:S02]  /*1eb0*/  FMUL R30, R54.reuse, R30 ;  /* 0x0000001e361e7220 */ /* 0x050fe40000400000 */
[----:B------:R-:W-:-:S03]  /*1ec0*/  FMUL R31, R54, R31 ;  /* 0x0000001f361f7220 */ /* 0x000fc60000400000 */
[----:B------:R2:W-:Y:S01]  /*1ed0*/  MUFU.EX2 R158, R59 ;  /* 0x0000003b009e7308 */ /* 0x0005e20000000800 */
[----:B0-----:R-:W-:Y:S02]  /*1ee0*/  FMUL R5, R58, 1.4426950216293334961 ;  /* 0x3fb8aa3b3a057820 */ /* 0x001fe40000400000 */
[----:B------:R-:W-:Y:S01]  /*1ef0*/  FFMA R58, R42, c[0x0][0x188], -R57 ;  /* 0x000062002a3a7a23 */ /* 0x000fe20000000839 */
[----:B------:R-:W-:Y:S01]  /*1f00*/  F2FP.PACK_AB R42, R129, R132 ;  /* 0x00000084812a723e */ /* 0x000fe200000000ff */
[----:B------:R-:W-:-:S03]  /*1f10*/  FMUL R62, R62, 1.4426950216293334961 ;  /* 0x3fb8aa3b3e3e7820 */ /* 0x000fc60000400000 */
[----:B------:R0:W-:Y:S01]  /*1f20*/  MUFU.EX2 R142, R40 ;  /* 0x00000028008e7308 */ /* 0x0001e20000000800 */
[----:B--2---:R-:W-:Y:S01]  /*1f30*/  FFMA R59, R43, c[0x0][0x188], -R57 ;  /* 0x000062002b3b7a23 */ /* 0x004fe20000000839 */
[----:B------:R-:W-:Y:S01]  /*1f40*/  F2FP.PACK_AB R43, R152, R25 ;  /* 0x00000019982b723e */ /* 0x000fe200000000ff */
[----:B------:R-:W-:Y:S02]  /*1f50*/  FMUL R63, R63, 1.4426950216293334961 ;  /* 0x3fb8aa3b3f3f7820 */ /* 0x000fe40000400000 */
[----:B------:R-:W-:Y:S02]  /*1f60*/  FADD R132, R132, R71 ;  /* 0x0000004784847221 */ /* 0x000fe40000000000 */
[----:B------:R-:W-:Y:S01]  /*1f70*/  FMUL R16, R16, 1.4426950216293334961 ;  /* 0x3fb8aa3b10107820 */ /* 0x000fe20000400000 */
[----:B------:R-:W-:Y:S01]  /*1f80*/  MUFU.EX2 R60, R60 ;  /* 0x0000003c003c7308 */ /* 0x000fe20000000800 */
[----:B0-----:R-:W-:Y:S01]  /*1f90*/  F2FP.PACK_AB R40, R147, R134 ;  /* 0x000000869328723e */ /* 0x001fe200000000ff */
[----:B------:R-:W-:-:S02]  /*1fa0*/  FFMA R51, R51, c[0x0][0x188], -R57 ;  /* 0x0000620033337a23 */ /* 0x000fc40000000839 */
[----:B------:R-:W-:-:S04]  /*1fb0*/  FMUL R20, R65, R20 ;  /* 0x0000001441147220 */ /* 0x000fc80000400000 */
[----:B------:R-:W-:Y:S01]  /*1fc0*/  MUFU.EX2 R133, R61 ;  /* 0x0000003d00857308 */ /* 0x000fe20000000800 */
[C---:B------:R-:W-:Y:S02]  /*1fd0*/  FMUL R22, R54.reuse, R22 ;  /* 0x0000001636167220 */ /* 0x040fe40000400000 */
[----:B------:R-:W-:Y:S02]  /*1fe0*/  FMUL R21, R65, R21 ;  /* 0x0000001541157220 */ /* 0x000fe40000400000 */
[----:B------:R-:W-:-:S03]  /*1ff0*/  FMUL R23, R54, R23 ;  /* 0x0000001736177220 */ /* 0x000fc60000400000 */
[----:B------:R0:W-:Y:S01]  /*2000*/  MUFU.EX2 R144, R24 ;  /* 0x0000001800907308 */ /* 0x0001e20000000800 */
[----:B------:R-:W-:Y:S02]  /*2010*/  FADD R71, R25, R66 ;  /* 0x0000004219477221 */ /* 0x000fe40000000000 */
[----:B------:R-:W-:-:S05]  /*2020*/  FADD R129, R129, R132 ;  /* 0x0000008481817221 */ /* 0x000fca0000000000 */
[----:B------:R2:W3:Y:S01]  /*2030*/  MUFU.EX2 R154, R55 ;  /* 0x00000037009a7308 */ /* 0x0004e20000000800 */
[----:B0-----:R-:W-:-:S07]  /*2040*/  FMUL R24, R4, 1.4426950216293334961 ;  /* 0x3fb8aa3b04187820 */ /* 0x001fce0000400000 */
[----:B------:R-:W-:Y:S01]  /*2050*/  MUFU.EX2 R157, R45 ;  /* 0x0000002d009d7308 */ /* 0x000fe20000000800 */
[----:B--2---:R-:W-:-:S07]  /*2060*/  FFMA R55, R47, c[0x0][0x188], -R57 ;  /* 0x000062002f377a23 */ /* 0x004fce0000000839 */
[----:B------:R0:W-:Y:S01]  /*2070*/  MUFU.EX2 R45, R17 ;  /* 0x00000011002d7308 */ /* 0x0001e20000000800 */
[----:B------:R-:W-:Y:S02]  /*2080*/  FADD R152, R152, R71 ;  /* 0x0000004798987221 */ /* 0x000fe40000000000 */
[----:B------:R-:W-:-:S05]  /*2090*/  FFMA R56, R56, c[0x0][0x188], -R126 ;  /* 0x0000620038387a23 */ /* 0x000fca000000087e */
[----:B------:R2:W-:Y:S01]  /*20a0*/  MUFU.EX2 R67, R62 ;  /* 0x0000003e00437308 */ /* 0x0005e20000000800 */
[----:B0-----:R-:W-:-:S04]  /*20b0*/  FFMA R17, R50, c[0x0][0x188], -R57 ;  /* 0x0000620032117a23 */ /* 0x001fc80000000839 */
[----:B------:R-:W-:-:S03]  /*20c0*/  FMUL R17, R17, 1.4426950216293334961 ;  /* 0x3fb8aa3b11117820 */ /* 0x000fc60000400000 */
[----:B------:R0:W4:Y:S01]  /*20d0*/  MUFU.EX2 R156, R63 ;  /* 0x0000003f009c7308 */ /* 0x0001220000000800 */
[--C-:B--2---:R-:W-:Y:S02]  /*20e0*/  FFMA R62, R26, c[0x0][0x188], -R57.reuse ;  /* 0x000062001a3e7a23 */ /* 0x104fe40000000839 */
[----:B------:R-:W-:-:S05]  /*20f0*/  FFMA R4, R46, c[0x0][0x188], -R57 ;  /* 0x000062002e047a23 */ /* 0x000fca0000000839 */
[----:B------:R2:W-:Y:S01]  /*2100*/  MUFU.EX2 R47, R24 ;  /* 0x00000018002f7308 */ /* 0x0005e20000000800 */
[----:B0-----:R-:W-:-:S07]  /*2110*/  FFMA R63, R27, c[0x0][0x188], -R57 ;  /* 0x000062001b3f7a23 */ /* 0x001fce0000000839 */
[----:B------:R0:W-:Y:S01]  /*2120*/  MUFU.EX2 R50, R16 ;  /* 0x0000001000327308 */ /* 0x0001e20000000800 */
[C---:B--2---:R-:W-:Y:S01]  /*2130*/  HMMA.16816.F32 R24, R40.reuse, R32, R28 ;  /* 0x000000202818723c */ /* 0x044fe2000000181c */
[--C-:B------:R-:W-:Y:S02]  /*2140*/  FFMA R66, R19, c[0x0][0x188], -R57.reuse ;  /* 0x0000620013427a23 */ /* 0x100fe40000000839 */
[----:B0-----:R-:W-:Y:S02]  /*2150*/  FMUL R16, R51, 1.4426950216293334961 ;  /* 0x3fb8aa3b33107820 */ /* 0x001fe40000400000 */
[----:B------:R-:W-:Y:S02]  /*2160*/  FFMA R51, R18, c[0x0][0x188], -R57 ;  /* 0x0000620012337a23 */ /* 0x000fe40000000839 */
[----:B-----5:R-:W-:Y:S01]  /*2170*/  FADD R18, R64, R129 ;  /* 0x0000008140127221 */ /* 0x020fe20000000000 */
[----:B-1----:R-:W-:Y:S01]  /*2180*/  HMMA.16816.F32 R40, R40, R36, R20 ;  /* 0x000000242828723c */ /* 0x002fe20000001814 */
[----:B------:R0:W-:Y:S01]  /*2190*/  MUFU.EX2 R46, R17 ;  /* 0x00000011002e7308 */ /* 0x0001e20000000800 */
[----:B------:R-:W-:Y:S01]  /*21a0*/  FADD R19, R127, R152 ;  /* 0x000000987f137221 */ /* 0x000fe20000000000 */
[----:B------:R-:W1:Y:S01]  /*21b0*/  LDSM.16.M88.4 R20, [R112] ;  /* 0x000000007014783b */ /* 0x000e620000000200 */
[----:B------:R-:W-:Y:S01]  /*21c0*/  FMUL R56, R56, 1.4426950216293334961 ;  /* 0x3fb8aa3b38387820 */ /* 0x000fe20000400000 */
[----:B---3--:R-:W-:Y:S01]  /*21d0*/  F2FP.PACK_AB R29, R154, R127 ;  /* 0x0000007f9a1d723e */ /* 0x008fe200000000ff */
[----:B------:R-:W-:-:S02]  /*21e0*/  FFMA R68, R68, c[0x0][0x188], -R126 ;  /* 0x0000620044447a23 */ /* 0x000fc4000000087e */
[----:B0-----:R-:W-:Y:S01]  /*21f0*/  FADD R17, R131, R18 ;  /* 0x0000001283117221 */ /* 0x001fe20000000000 */
[----:B------:R-:W-:Y:S01]  /*2200*/  F2FP.PACK_AB R30, R133, R60 ;  /* 0x0000003c851e723e */ /* 0x000fe200000000ff */
[----:B------:R-:W-:Y:S01]  /*2210*/  FFMA R13, R13, c[0x0][0x188], -R126 ;  /* 0x000062000d0d7a23 */ /* 0x000fe2000000087e */
[----:B------:R-:W0:Y:S01]  /*2220*/  MUFU.EX2 R130, R56 ;  /* 0x0000003800827308 */ /* 0x000e220000000800 */
[----:B------:R-:W-:Y:S02]  /*2230*/  FADD R60, R60, R17 ;  /* 0x000000113c3c7221 */ /* 0x000fe40000000000 */
[----:B------:R-:W-:Y:S02]  /*2240*/  FADD R154, R154, R19 ;  /* 0x000000139a9a7221 */ /* 0x000fe40000000000 */
[----:B------:R-:W-:-:S03]  /*2250*/  FMUL R68, R68, 1.4426950216293334961 ;  /* 0x3fb8aa3b44447820 */ /* 0x000fc60000400000 */
[----:B------:R2:W-:Y:S01]  /*2260*/  MUFU.EX2 R33, R16 ;  /* 0x0000001000217308 */ /* 0x0005e20000000800 */
[----:B------:R-:W-:Y:S02]  /*2270*/  FMUL R13, R13, 1.4426950216293334961 ;  /* 0x3fb8aa3b0d0d7820 */ /* 0x000fe40000400000 */
[----:B------:R-:W-:Y:S01]  /*2280*/  FFMA R70, R70, c[0x0][0x188], -R57 ;  /* 0x0000620046467a23 */ /* 0x000fe20000000839 */
[----:B------:R-:W-:Y:S01]  /*2290*/  F2FP.PACK_AB R28, R131, R64 ;  /* 0x00000040831c723e */ /* 0x000fe200000000ff */
[----:B--2---:R-:W2:Y:S01]  /*22a0*/  LDSM.16.M88.4 R16, [R112+0x800] ;  /* 0x000800007010783b */ /* 0x004ea20000000200 */
[----:B----4-:R-:W-:Y:S02]  /*22b0*/  F2FP.PACK_AB R31, R156, R67 ;  /* 0x000000439c1f723e */ /* 0x010fe400000000ff */
[----:B------:R3:W-:Y:S01]  /*22c0*/  MUFU.EX2 R61, R13 ;  /* 0x0000000d003d7308 */ /* 0x0007e20000000800 */
[----:B------:R-:W-:Y:S02]  /*22d0*/  FFMA R9, R9, c[0x0][0x188], -R126 ;  /* 0x0000620009097a23 */ /* 0x000fe4000000087e */
[----:B------:R-:W-:-:S05]  /*22e0*/  FMUL R4, R4, 1.4426950216293334961 ;  /* 0x3fb8aa3b04047820 */ /* 0x000fca0000400000 */
[----:B------:R-:W4:Y:S01]  /*22f0*/  MUFU.EX2 R68, R68 ;  /* 0x0000004400447308 */ /* 0x000f220000000800 */
[----:B---3--:R-:W-:Y:S01]  /*2300*/  FMUL R13, R70, 1.4426950216293334961 ;  /* 0x3fb8aa3b460d7820 */ /* 0x008fe20000400000 */
[----:B------:R-:W-:Y:S01]  /*2310*/  HMMA.16816.F32 R24, R28, R34, R24 ;  /* 0x000000221c18723c */ /* 0x000fe20000001818 */
[----:B------:R-:W-:-:S05]  /*2320*/  FADD R133, R133, R60 ;  /* 0x0000003c85857221 */ /* 0x000fca0000000000 */
[----:B------:R-:W3:Y:S01]  /*2330*/  MUFU.EX2 R5, R5 ;  /* 0x0000000500057308 */ /* 0x000ee20000000800 */
[----:B------:R-:W-:Y:S02]  /*2340*/  FMUL R9, R9, 1.4426950216293334961 ;  /* 0x3fb8aa3b09097820 */ /* 0x000fe40000400000 */
[----:B------:R-:W-:Y:S01]  /*2350*/  FFMA R12, R12, c[0x0][0x188], -R126 ;  /* 0x000062000c0c7a23 */ /* 0x000fe2000000087e */
[----:B------:R-:W-:Y:S01]  /*2360*/  HMMA.16816.F32 R40, R28, R38, R40 ;  /* 0x000000261c28723c */ /* 0x000fe20000001828 */
[----:B------:R-:W-:-:S03]  /*2370*/  FFMA R74, R74, c[0x0][0x188], -R57 ;  /* 0x000062004a4a7a23 */ /* 0x000fc60000000839 */
[----:B------:R-:W5:Y:S01]  /*2380*/  MUFU.EX2 R145, R145 ;  /* 0x0000009100917308 */ /* 0x000f620000000800 */
[----:B------:R-:W-:Y:S02]  /*2390*/  FADD R67, R67, R154 ;  /* 0x0000009a43437221 */ /* 0x000fe40000000000 */
[----:B------:R-:W-:-:S05]  /*23a0*/  FMUL R12, R12, 1.4426950216293334961 ;  /* 0x3fb8aa3b0c0c7820 */ /* 0x000fca0000400000 */
[----:B------:R-:W-:Y:S01]  /*23b0*/  MUFU.EX2 R13, R13 ;  /* 0x0000000d000d7308 */ /* 0x000fe20000000800 */
[----:B------:R-:W-:-:S07]  /*23c0*/  FFMA R35, R7, c[0x0][0x188], -R57 ;  /* 0x0000620007237a23 */ /* 0x000fce0000000839 */
[----:B------:R-:W0:Y:S01]  /*23d0*/  MUFU.EX2 R8, R8 ;  /* 0x0000000800087308 */ /* 0x000e220000000800 */
[----:B------:R-:W-:-:S07]  /*23e0*/  FFMA R75, R75, c[0x0][0x188], -R57 ;  /* 0x000062004b4b7a23 */ /* 0x000fce0000000839 */
[----:B------:R0:W-:Y:S01]  /*23f0*/  MUFU.EX2 R32, R4 ;  /* 0x0000000400207308 */ /* 0x0001e20000000800 */
[----:B------:R-:W-:Y:S02]  /*2400*/  FADD R156, R156, R67 ;  /* 0x000000439c9c7221 */ /* 0x000fe40000000000 */
[----:B0-----:R-:W-:-:S05]  /*2410*/  FADD R4, R130, R133 ;  /* 0x0000008582047221 */ /* 0x001fca0000000000 */
[----:B------:R0:W-:Y:S01]  /*2420*/  MUFU.EX2 R53, R9 ;  /* 0x0000000900357308 */ /* 0x0001e20000000800 */
[----:B------:R-:W-:Y:S02]  /*2430*/  FADD R7, R135, R4 ;  /* 0x0000000487077221 */ /* 0x000fe40000000000 */
[----:B------:R-:W-:-:S05]  /*2440*/  FFMA R34, R6, c[0x0][0x188], -R57 ;  /* 0x0000620006227a23 */ /* 0x000fca0000000839 */
[----:B------:R-:W1:Y:S01]  /*2450*/  MUFU.EX2 R69, R69 ;  /* 0x0000004500457308 */ /* 0x000e620000000800 */
[----:B0-----:R-:W-:Y:S02]  /*2460*/  FMUL R9, R74, 1.4426950216293334961 ;  /* 0x3fb8aa3b4a097820 */ /* 0x001fe40000400000 */
[----:B----4-:R-:W-:Y:S02]  /*2470*/  FADD R6, R68, R7 ;  /* 0x0000000744067221 */ /* 0x010fe40000000000 */
[----:B---3--:R-:W-:-:S03]  /*2480*/  FADD R7, R5, R156 ;  /* 0x0000009c05077221 */ /* 0x008fc60000000000 */
[----:B------:R0:W-:Y:S01]  /*2490*/  MUFU.EX2 R56, R12 ;  /* 0x0000000c00387308 */ /* 0x0001e20000000800 */
[----:B-----5:R-:W-:Y:S01]  /*24a0*/  FADD R30, R145, R6 ;  /* 0x00000006911e7221 */ /* 0x020fe20000000000 */
[----:B------:R-:W-:Y:S01]  /*24b0*/  F2FP.PACK_AB R4, R135, R130 ;  /* 0x000000828704723e */ /* 0x000fe200000000ff */
[----:B------:R-:W-:Y:S02]  /*24c0*/  FADD R28, R158, R7 ;  /* 0x000000079e1c7221 */ /* 0x000fe40000000000 */
[----:B0-----:R-:W-:-:S03]  /*24d0*/  FMUL R12, R75, 1.4426950216293334961 ;  /* 0x3fb8aa3b4b0c7820 */ /* 0x001fc60000400000 */
[----:B------:R-:W0:Y:S01]  /*24e0*/  MUFU.EX2 R9, R9 ;  /* 0x0000000900097308 */ /* 0x000e220000000800 */
[----:B------:R-:W-:Y:S02]  /*24f0*/  F2FP.PACK_AB R6, R145, R68 ;  /* 0x000000449106723e */ /* 0x000fe400000000ff */
[----:B------:R-:W-:Y:S02]  /*2500*/  F2FP.PACK_AB R5, R158, R5 ;  /* 0x000000059e05723e */ /* 0x000fe400000000ff */
[----:B------:R-:W-:-:S03]  /*2510*/  F2FP.PACK_AB R7, R8, R13 ;  /* 0x0000000d0807723e */ /* 0x000fc600000000ff */
[----:B------:R-:W3:Y:S01]  /*2520*/  MUFU.EX2 R12, R12 ;  /* 0x0000000c000c7308 */ /* 0x000ee20000000800 */
[----:B------:R-:W-:Y:S02]  /*2530*/  FADD R13, R13, R28 ;  /* 0x0000001c0d0d7221 */ /* 0x000fe40000000000 */
[----:B-1----:R-:W-:Y:S01]  /*2540*/  FADD R29, R69, R30 ;  /* 0x0000001e451d7221 */ /* 0x002fe20000000000 */
[C---:B------:R-:W-:Y:S04]  /*2550*/  HMMA.16816.F32 R24, R4.reuse, R20, R24 ;  /* 0x000000140418723c */ /* 0x040fe80000001818 */
[----:B------:R-:W1:Y:S03]  /*2560*/  MUFU.EX2 R159, R159 ;  /* 0x0000009f009f7308 */ /* 0x000e660000000800 */
[----:B------:R-:W-:Y:S01]  /*2570*/  FADD R20, R8, R13 ;  /* 0x0000000d08147221 */ /* 0x000fe20000000000 */
[----:B--2---:R-:W-:Y:S01]  /*2580*/  HMMA.16816.F32 R40, R4, R16, R40 ;  /* 0x000000100428723c */ /* 0x004fe20000001828 */
[----:B------:R-:W-:Y:S01]  /*2590*/  FFMA R37, R11, c[0x0][0x188], -R57 ;  /* 0x000062000b257a23 */ /* 0x000fe20000000839 */
[----:B------:R-:W2:Y:S01]  /*25a0*/  LDSM.16.M88.4 R4, [R120+0x80] ;  /* 0x000080007804783b */ /* 0x000ea20000000200 */
[----:B------:R-:W-:-:S02]  /*25b0*/  FADD R29, R140, R29 ;  /* 0x0000001d8c1d7221 */ /* 0x000fc40000000000 */
[----:B0-----:R-:W-:Y:S02]  /*25c0*/  FADD R11, R9, R20 ;  /* 0x00000014090b7221 */ /* 0x001fe40000000000 */
[----:B------:R-:W-:Y:S02]  /*25d0*/  FFMA R36, R10, c[0x0][0x188], -R57 ;  /* 0x000062000a247a23 */ /* 0x000fe40000000839 */
[----:B------:R-:W-:Y:S02]  /*25e0*/  FADD R10, R146, R29 ;  /* 0x0000001d920a7221 */ /* 0x000fe40000000000 */
[C---:B---3--:R-:W-:Y:S02]  /*25f0*/  FADD R16, R12.reuse, R11 ;  /* 0x0000000b0c107221 */ /* 0x048fe40000000000 */
[----:B------:R-:W-:Y:S01]  /*2600*/  FMUL R55, R55, 1.4426950216293334961 ;  /* 0x3fb8aa3b37377820 */ /* 0x000fe20000400000 */
[----:B------:R-:W-:Y:S01]  /*2610*/  F2FP.PACK_AB R9, R12, R9 ;  /* 0x000000090c09723e */ /* 0x000fe200000000ff */
[----:B-1----:R-:W-:-:S02]  /*2620*/  FADD R13, R159, R10 ;  /* 0x0000000a9f0d7221 */ /* 0x002fc40000000000 */
[----:B------:R-:W-:Y:S01]  /*2630*/  FMUL R58, R58, 1.4426950216293334961 ;  /* 0x3fb8aa3b3a3a7820 */ /* 0x000fe20000400000 */
[----:B------:R-:W-:Y:S01]  /*2640*/  F2FP.PACK_AB R8, R140, R69 ;  /* 0x000000458c08723e */ /* 0x000fe200000000ff */
[----:B------:R-:W-:Y:S01]  /*2650*/  FADD R21, R47, R16 ;  /* 0x000000102f157221 */ /* 0x000fe20000000000 */
[----:B------:R-:W0:Y:S01]  /*2660*/  MUFU.EX2 R55, R55 ;  /* 0x0000003700377308 */ /* 0x000e220000000800 */
[----:B------:R-:W-:Y:S01]  /*2670*/  FADD R12, R72, R13 ;  /* 0x0000000d480c7221 */ /* 0x000fe20000000000 */
[----:B------:R-:W-:Y:S01]  /*2680*/  F2FP.PACK_AB R10, R159, R146 ;  /* 0x000000929f0a723e */ /* 0x000fe200000000ff */
[C---:B------:R-:W-:Y:S01]  /*2690*/  FADD R21, R50.reuse, R21 ;  /* 0x0000001532157221 */ /* 0x040fe20000000000 */
[----:B------:R-:W-:Y:S01]  /*26a0*/  F2FP.PACK_AB R11, R50, R47 ;  /* 0x0000002f320b723e */ /* 0x000fe200000000ff */
[----:B------:R-:W-:Y:S01]  /*26b0*/  FMUL R59, R59, 1.4426950216293334961 ;  /* 0x3fb8aa3b3b3b7820 */ /* 0x000fe20000400000 */
[----:B------:R-:W1:Y:S01]  /*26c0*/  LDSM.16.M88.4 R28, [R120+0x880] ;  /* 0x00088000781c783b */ /* 0x000e620000000200 */
[----:B------:R-:W-:Y:S01]  /*26d0*/  FFMA R16, R14, c[0x0][0x188], -R57 ;  /* 0x000062000e107a23 */ /* 0x000fe20000000839 */
[----:B------:R-:W3:Y:S01]  /*26e0*/  MUFU.EX2 R58, R58 ;  /* 0x0000003a003a7308 */ /* 0x000ee20000000800 */
[----:B------:R-:W-:-:S02]  /*26f0*/  FADD R13, R73, R12 ;  /* 0x0000000c490d7221 */ /* 0x000fc40000000000 */
[----:B------:R-:W-:Y:S01]  /*2700*/  FADD R14, R46, R21 ;  /* 0x000000152e0e7221 */ /* 0x000fe20000000000 */
[C---:B------:R-:W-:Y:S01]  /*2710*/  HMMA.16816.F32 R24, R8.reuse, R22, R24 ;  /* 0x000000160818723c */ /* 0x040fe20000001818 */
[----:B------:R-:W-:Y:S02]  /*2720*/  FMUL R62, R62, 1.4426950216293334961 ;  /* 0x3fb8aa3b3e3e7820 */ /* 0x000fe40000400000 */
[----:B------:R-:W-:Y:S01]  /*2730*/  FADD R20, R148, R13 ;  /* 0x0000000d94147221 */ /* 0x000fe20000000000 */
[----:B------:R-:W4:Y:S01]  /*2740*/  MUFU.EX2 R59, R59 ;  /* 0x0000003b003b7308 */ /* 0x000f220000000800 */
[----:B------:R-:W-:Y:S02]  /*2750*/  FADD R13, R33, R14 ;  /* 0x0000000e210d7221 */ /* 0x000fe40000000000 */
[----:B------:R-:W-:Y:S01]  /*2760*/  FMUL R63, R63, 1.4426950216293334961 ;  /* 0x3fb8aa3b3f3f7820 */ /* 0x000fe20000400000 */
[----:B------:R-:W-:Y:S01]  /*2770*/  HMMA.16816.F32 R40, R8, R18, R40 ;  /* 0x000000120828723c */ /* 0x000fe20000001828 */
[----:B------:R-:W-:-:S02]  /*2780*/  FFMA R17, R15, c[0x0][0x188], -R57 ;  /* 0x000062000f117a23 */ /* 0x000fc40000000839 */
[----:B------:R-:W-:Y:S01]  /*2790*/  FADD R15, R157, R20 ;  /* 0x000000149d0f7221 */ /* 0x000fe20000000000 */
[----:B------:R-:W5:Y:S01]  /*27a0*/  MUFU.EX2 R62, R62 ;  /* 0x0000003e003e7308 */ /* 0x000f620000000800 */
[----:B------:R-:W-:Y:S02]  /*27b0*/  FMUL R51, R51, 1.4426950216293334961 ;  /* 0x3fb8aa3b33337820 */ /* 0x000fe40000400000 */
[----:B------:R-:W-:Y:S02]  /*27c0*/  FMUL R66, R66, 1.4426950216293334961 ;  /* 0x3fb8aa3b42427820 */ /* 0x000fe40000400000 */
[----:B------:R-:W-:-:S03]  /*27d0*/  FMUL R34, R34, 1.4426950216293334961 ;  /* 0x3fb8aa3b22227820 */ /* 0x000fc60000400000 */
[----:B------:R-:W-:Y:S01]  /*27e0*/  MUFU.EX2 R44, R44 ;  /* 0x0000002c002c7308 */ /* 0x000fe20000000800 */
[----:B------:R-:W-:Y:S01]  /*27f0*/  FADD R8, R32, R13 ;  /* 0x0000000d20087221 */ /* 0x000fe20000000000 */
[----:B------:R-:W-:Y:S01]  /*2800*/  F2FP.PACK_AB R12, R73, R72 ;  /* 0x00000048490c723e */ /* 0x000fe200000000ff */
[----:B------:R-:W-:Y:S01]  /*2810*/  FADD R10, R142, R15 ;  /* 0x0000000f8e0a7221 */ /* 0x000fe20000000000 */
[----:B------:R-:W-:Y:S01]  /*2820*/  F2FP.PACK_AB R14, R157, R148 ;  /* 0x000000949d0e723e */ /* 0x000fe200000000ff */
[----:B0-----:R-:W-:Y:S01]  /*2830*/  FADD R9, R55, R8 ;  /* 0x0000000837097221 */ /* 0x001fe20000000000 */
[----:B------:R-:W-:Y:S02]  /*2840*/  LDSM.16.M88.4 R20, [R112+0x880] ;  /* 0x000880007014783b */ /* 0x000fe40000000200 */
[----:B------:R-:W0:Y:S01]  /*2850*/  MUFU.EX2 R63, R63 ;  /* 0x0000003f003f7308 */ /* 0x000e220000000800 */
[----:B------:R-:W-:Y:S02]  /*2860*/  FADD R11, R153, R10 ;  /* 0x0000000a990b7221 */ /* 0x000fe40000000000 */
[----:B---3--:R-:W-:Y:S01]  /*2870*/  FADD R10, R58, R9 ;  /* 0x000000093a0a7221 */ /* 0x008fe20000000000 */
[----:B------:R-:W-:Y:S01]  /*2880*/  F2FP.PACK_AB R13, R33, R46 ;  /* 0x0000002e210d723e */ /* 0x000fe200000000ff */
[----:B------:R-:W-:-:S03]  /*2890*/  FADD R18, R144, R11 ;  /* 0x0000000b90127221 */ /* 0x000fc60000000000 */
[----:B------:R-:W3:Y:S01]  /*28a0*/  MUFU.EX2 R51, R51 ;  /* 0x0000003300337308 */ /* 0x000ee20000000800 */
[----:B------:R-:W-:Y:S01]  /*28b0*/  F2FP.PACK_AB R15, R55, R32 ;  /* 0x00000020370f723e */ /* 0x000fe200000000ff */
[----:B----4-:R-:W-:Y:S02]  /*28c0*/  FADD R9, R59, R10 ;  /* 0x0000000a3b097221 */ /* 0x010fe40000000000 */
[----:B------:R-:W-:-:S04]  /*28d0*/  FMUL R35, R35, 1.4426950216293334961 ;  /* 0x3fb8aa3b23237820 */ /* 0x000fc80000400000 */
[----:B------:R-:W4:Y:S01]  /*28e0*/  MUFU.EX2 R66, R66 ;  /* 0x0000004200427308 */ /* 0x000f220000000800 */
[----:B------:R-:W-:Y:S02]  /*28f0*/  FADD R19, R155, R18 ;  /* 0x000000129b137221 */ /* 0x000fe40000000000 */
[----:B-----5:R-:W-:Y:S01]  /*2900*/  FADD R18, R62, R9 ;  /* 0x000000093e127221 */ /* 0x020fe20000000000 */
[----:B--2---:R-:W-:Y:S01]  /*2910*/  HMMA.16816.F32 R24, R12, R4, R24 ;  /* 0x000000040c18723c */ /* 0x004fe20000001818 */
[----:B------:R-:W-:-:S03]  /*2920*/  FMUL R36, R36, 1.4426950216293334961 ;  /* 0x3fb8aa3b24247820 */ /* 0x000fc60000400000 */
[----:B------:R-:W2:Y:S01]  /*2930*/  MUFU.EX2 R34, R34 ;  /* 0x0000002200227308 */ /* 0x000ea20000000800 */
[----:B0-----:R-:W-:Y:S02]  /*2940*/  FADD R18, R63, R18 ;  /* 0x000000123f127221 */ /* 0x001fe40000000000 */
[----:B------:R-:W-:Y:S02]  /*2950*/  FMUL R37, R37, 1.4426950216293334961 ;  /* 0x3fb8aa3b25257820 */ /* 0x000fe40000400000 */
[----:B------:R-:W-:-:S03]  /*2960*/  FADD R4, R44, R19 ;  /* 0x000000132c047221 */ /* 0x000fc60000000000 */
[----:B------:R-:W0:Y:S01]  /*2970*/  MUFU.EX2 R35, R35 ;  /* 0x0000002300237308 */ /* 0x000e220000000800 */
[----:B---3--:R-:W-:Y:S02]  /*2980*/  FADD R19, R51, R18 ;  /* 0x0000001233137221 */ /* 0x008fe40000000000 */
[----:B------:R-:W-:-:S05]  /*2990*/  FMUL R16, R16, 1.4426950216293334961 ;  /* 0x3fb8aa3b10107820 */ /* 0x000fca0000400000 */
[----:B------:R-:W3:Y:S01]  /*29a0*/  MUFU.EX2 R36, R36 ;  /* 0x0000002400247308 */ /* 0x000ee20000000800 */
[----:B------:R-:W-:Y:S02]  /*29b0*/  FADD R5, R45, R4 ;  /* 0x000000042d057221 */ /* 0x000fe40000000000 */
[----:B----4-:R-:W-:Y:S02]  /*29c0*/  FADD R19, R66, R19 ;  /* 0x0000001342137221 */ /* 0x010fe40000000000 */
[----:B------:R-:W-:-:S03]  /*29d0*/  FMUL R17, R17, 1.4426950216293334961 ;  /* 0x3fb8aa3b11117820 */ /* 0x000fc60000400000 */
[----:B------:R-:W4:Y:S01]  /*29e0*/  MUFU.EX2 R37, R37 ;  /* 0x0000002500257308 */ /* 0x000f220000000800 */
[----:B------:R-:W-:Y:S02]  /*29f0*/  FADD R4, R48, R5 ;  /* 0x0000000530047221 */ /* 0x000fe40000000000 */
[----:B--2---:R-:W-:Y:S01]  /*2a00*/  FADD R18, R34, R19 ;  /* 0x0000001322127221 */ /* 0x004fe20000000000 */
[----:B------:R-:W-:-:S04]  /*2a10*/  F2FP.PACK_AB R8, R153, R142 ;  /* 0x0000008e9908723e */ /* 0x000fc800000000ff */
[----:B------:R-:W2:Y:S01]  /*2a20*/  MUFU.EX2 R16, R16 ;  /* 0x0000001000107308 */ /* 0x000ea20000000800 */
[----:B------:R-:W-:Y:S01]  /*2a30*/  F2FP.PACK_AB R10, R155, R144 ;  /* 0x000000909b0a723e */ /* 0x000fe200000000ff */
[----:B------:R-:W-:Y:S01]  /*2a40*/  FADD R5, R49, R4 ;  /* 0x0000000431057221 */ /* 0x000fe20000000000 */
[----:B------:R-:W-:Y:S01]  /*2a50*/  F2FP.PACK_AB R9, R59, R58 ;  /* 0x0000003a3b09723e */ /* 0x000fe200000000ff */
[----:B0-----:R-:W-:Y:S01]  /*2a60*/  FADD R19, R35, R18 ;  /* 0x0000001223137221 */ /* 0x001fe20000000000 */
[----:B------:R-:W-:-:S03]  /*2a70*/  F2FP.PACK_AB R11, R63, R62 ;  /* 0x0000003e3f0b723e */ /* 0x000fc600000000ff */
[----:B------:R-:W0:Y:S01]  /*2a80*/  MUFU.EX2 R17, R17 ;  /* 0x0000001100117308 */ /* 0x000e220000000800 */
[----:B-1----:R-:W-:Y:S01]  /*2a90*/  HMMA.16816.F32 R40, R12, R28, R40 ;  /* 0x0000001c0c28723c */ /* 0x002fe20000001828 */
[----:B------:R-:W-:Y:S01]  /*2aa0*/  FADD R4, R52, R5 ;  /* 0x0000000534047221 */ /* 0x000fe20000000000 */
[----:B------:R-:W-:Y:S01]  /*2ab0*/  LDSM.16.M88.4 R12, [R112+0x80] ;  /* 0x00008000700c783b */ /* 0x000fe20000000200 */
[----:B---3--:R-:W-:Y:S02]  /*2ac0*/  FADD R18, R36, R19 ;  /* 0x0000001324127221 */ /* 0x008fe40000000000 */
[----:B------:R-:W-:-:S03]  /*2ad0*/  FADD R5, R53, R4 ;  /* 0x0000000435057221 */ /* 0x000fc60000000000 */
[----:B------:R-:W-:Y:S01]  /*2ae0*/  HMMA.16816.F32 R24, R8, R6, R24 ;  /* 0x000000060818723c */ /* 0x000fe20000001818 */
[----:B------:R-:W-:-:S06]  /*2af0*/  FADD R4, R56, R5 ;  /* 0x0000000538047221 */ /* 0x000fcc0000000000 */
[----:B----4-:R-:W-:-:S04]  /*2b00*/  FADD R7, R37, R18 ;  /* 0x0000001225077221 */ /* 0x010fc80000000000 */
[----:B--2---:R-:W-:Y:S02]  /*2b10*/  FADD R6, R16, R7 ;  /* 0x0000000710067221 */ /* 0x004fe40000000000 */
[----:B------:R-:W-:Y:S02]  /*2b20*/  FADD R4, R61, R4 ;  /* 0x000000043d047221 */ /* 0x000fe40000000000 */
[----:B0-----:R-:W-:-:S03]  /*2b30*/  FADD R6, R17, R6 ;  /* 0x0000000611067221 */ /* 0x001fc60000000000 */
[----:B------:R-:W0:Y:S04]  /*2b40*/  SHFL.BFLY PT, R5, R4, 0x2, 0x1f ;  /* 0x0c401f0004057f89 */ /* 0x000e2800000e0000 */
[----:B------:R-:W1:Y:S01]  /*2b50*/  SHFL.BFLY PT, R7, R6, 0x2, 0x1f ;  /* 0x0c401f0006077f89 */ /* 0x000e6200000e0000 */
[----:B------:R-:W-:Y:S01]  /*2b60*/  HMMA.16816.F32 R40, R8, R30, R40 ;  /* 0x0000001e0828723c */ /* 0x000fe20000001828 */
[----:B------:R-:W-:Y:S02]  /*2b70*/  F2FP.PACK_AB R44, R45, R44 ;  /* 0x0000002c2d2c723e */ /* 0x000fe400000000ff */
[----:B------:R-:W-:Y:S02]  /*2b80*/  F2FP.PACK_AB R46, R49, R48 ;  /* 0x00000030312e723e */ /* 0x000fe400000000ff */
[----:B------:R-:W-:-:S02]  /*2b90*/  F2FP.PACK_AB R45, R66, R51 ;  /* 0x00000033422d723e */ /* 0x000fc400000000ff */
[----:B------:R-:W-:Y:S01]  /*2ba0*/  F2FP.PACK_AB R47, R35, R34 ;  /* 0x00000022232f723e */ /* 0x000fe200000000ff */
[----:B0-----:R-:W-:Y:S02]  /*2bb0*/  FADD R5, R4, R5 ;  /* 0x0000000504057221 */ /* 0x001fe40000000000 */
[----:B-1----:R-:W-:-:S03]  /*2bc0*/  FADD R7, R6, R7 ;  /* 0x0000000706077221 */ /* 0x002fc60000000000 */
[----:B------:R-:W0:Y:S01]  /*2bd0*/  SHFL.BFLY PT, R8, R5, 0x1, 0x1f ;  /* 0x0c201f0005087f89 */ /* 0x000e2200000e0000 */
[C---:B------:R-:W-:Y:S03]  /*2be0*/  HMMA.16816.F32 R24, R44.reuse, R12, R24 ;  /* 0x0000000c2c18723c */ /* 0x040fe60000001818 */
[----:B------:R-:W1:Y:S07]  /*2bf0*/  SHFL.BFLY PT, R4, R7, 0x1, 0x1f ;  /* 0x0c201f0007047f89 */ /* 0x000e6e00000e0000 */
[----:B------:R-:W-:Y:S01]  /*2c00*/  HMMA.16816.F32 R40, R44, R20, R40 ;  /* 0x000000142c28723c */ /* 0x000fe20000001828 */
[----:B------:R-:W-:-:S04]  /*2c10*/  IADD3 R113, R113, 0x80, RZ ;  /* 0x0000008071717810 */ /* 0x000fc80007ffe0ff */
[----:B------:R-:W-:Y:S02]  /*2c20*/  ISETP.GE.AND P0, PT, R113, c[0x0][0x1d0], PT ;  /* 0x0000740071007a0c */ /* 0x000fe40003f06270 */
[----:B------:R-:W-:Y:S02]  /*2c30*/  F2FP.PACK_AB R32, R53, R52 ;  /* 0x000000343520723e */ /* 0x000fe400000000ff */
[----:B------:R-:W-:Y:S02]  /*2c40*/  F2FP.PACK_AB R34, R61, R56 ;  /* 0x000000383d22723e */ /* 0x000fe400000000ff */
[----:B------:R-:W-:Y:S02]  /*2c50*/  F2FP.PACK_AB R33, R37, R36 ;  /* 0x000000242521723e */ /* 0x000fe400000000ff */
[----:B------:R-:W-:Y:S02]  /*2c60*/  F2FP.PACK_AB R35, R17, R16 ;  /* 0x000000101123723e */ /* 0x000fe400000000ff */
[----:B------:R-:W-:Y:S01]  /*2c70*/  MOV R6, 0x80 ;  /* 0x0000008000067802 */ /* 0x000fe20000000f00 */
[----:B0-----:R-:W-:-:S02]  /*2c80*/  FADD R8, R5, R8 ;  /* 0x0000000805087221 */ /* 0x001fc40000000000 */
[----:B-1----:R-:W-:Y:S02]  /*2c90*/  FADD R4, R7, R4 ;  /* 0x0000000407047221 */ /* 0x002fe40000000000 */
[----:B------:R-:W-:Y:S01]  /*2ca0*/  HMMA.16816.F32 R28, R32, R14, R24 ;  /* 0x0000000e201c723c */ /* 0x000fe20000001818 */
[C---:B------:R-:W-:Y:S01]  /*2cb0*/  IMAD R111, R6.reuse, c[0x0][0x1b4], R111 ;  /* 0x00006d00066f7a24 */ /* 0x040fe200078e026f */
[----:B------:R-:W-:Y:S01]  /*2cc0*/  MOV R127, R126 ;  /* 0x0000007e007f7202 */ /* 0x000fe20000000f00 */
[----:B------:R-:W-:Y:S01]  /*2cd0*/  IMAD R119, R6, c[0x0][0x1a4], R119 ;  /* 0x0000690006777a24 */ /* 0x000fe200078e0277 */
[----:B------:R-:W-:Y:S01]  /*2ce0*/  MOV R128, R57 ;  /* 0x0000003900807202 */ /* 0x000fe20000000f00 */
[----:B------:R-:W-:-:S03]  /*2cf0*/  FFMA R114, R65, R114, R8 ;  /* 0x0000007241727223 */ /* 0x000fc60000000008 */
[----:B------:R-:W-:Y:S01]  /*2d00*/  HMMA.16816.F32 R20, R32, R22, R40 ;  /* 0x000000162014723c */ /* 0x000fe20000001828 */
[----:B------:R-:W-:Y:S01]  /*2d10*/  FFMA R125, R54, R125, R4 ;  /* 0x0000007d367d7223 */ /* 0x000fe20000000004 */
[----:B------:R-:W-:Y:S01]  /*2d20*/  @P0 CALL.REL.NOINC `(.L_x_0) ;  /* 0x0000001000000944 */ /* 0x000fe20003c00000 */
[----:B------:R-:W-:Y:S05]  /*2d30*/  BRA `(.L_x_1) ;  /* 0xffffdd4000007947 */ /* 0x000fea000383ffff */
.L_x_0:
[----:B------:R-:W-:-:S05]  /*2d40*/  NOP ;  /* 0x0000000000007918 */ /* 0x000fca0000000000 */
[----:B------:R-:W-:-:S02]  /*2d50*/  NOP ;  /* 0x0000000000007918 */ /* 0x000fc40000000000 */
[----:B0-----:R-:W-:Y:S01]  /*2d60*/  IMAD R2, R106, c[0x0][0x1c0], RZ ;  /* 0x000070006a027a24 */ /* 0x001fe200078e02ff */
[C---:B------:R-:W-:Y:S01]  /*2d70*/  FSETP.GT.AND P2, PT, |R114|.reuse, 8.50705917302346158658e+37, PT ;  /* 0x7e8000007200780b */ /* 0x040fe20003f44200 */
[----:B------:R-:W-:Y:S01]  /*2d80*/  IMAD R4, R107, c[0x0][0x1c4], RZ ;  /* 0x000071006b047a24 */ /* 0x000fe200078e02ff */
[----:B------:R-:W-:Y:S01]  /*2d90*/  FSETP.GEU.AND P3, PT, |R114|, 1.175494350822287508e-38, PT ;  /* 0x008000007200780b */ /* 0x000fe20003f6e200 */
[----:B------:R-:W-:Y:S01]  /*2da0*/  BAR.SYNC.DEFER_BLOCKING 0x0 ;  /* 0x0000000000007b1d */ /* 0x000fe20000010000 */
[C---:B------:R-:W-:Y:S01]  /*2db0*/  SHF.L.U32 R3, R2.reuse, 0x1, RZ ;  /* 0x0000000102037819 */ /* 0x040fe200000006ff */
[----:B------:R-:W-:Y:S01]  /*2dc0*/  IMAD.HI R2, R2, 0x2, RZ ;  /* 0x0000000202027827 */ /* 0x000fe200078e02ff */
[----:B------:R-:W-:Y:S02]  /*2dd0*/  SHF.L.U32 R6, R4, 0x1, RZ ;  /* 0x0000000104067819 */ /* 0x000fe400000006ff */
[----:B------:R-:W-:Y:S01]  /*2de0*/  SHF.R.S32.HI R7, RZ, 0x3, R0 ;  /* 0x00000003ff077819 */ /* 0x000fe20000011400 */
[----:B------:R-:W-:Y:S01]  /*2df0*/  IMAD R108, R108, c[0x0][0x1c8], RZ ;  /* 0x000072006c6c7a24 */ /* 0x000fe200078e02ff */
[----:B------:R-:W-:-:S02]  /*2e00*/  IADD3 R18, P1, P4, R6, c[0x0][0x178], R3 ;  /* 0x00005e0006127a10 */ /* 0x000fc40007c3e003 */
[----:B------:R-:W-:Y:S01]  /*2e10*/  SHF.L.U32 R3, R0, 0x2, RZ ;  /* 0x0000000200037819 */ /* 0x000fe200000006ff */
[----:B------:R-:W-:Y:S01]  /*2e20*/  @P2 FMUL R21, R21, 0.25 ;  /* 0x3e80000015152820 */ /* 0x000fe20000400000 */
[--C-:B------:R-:W-:Y:S01]  /*2e30*/  SHF.R.S32.HI R8, RZ, 0x4, R0.reuse ;  /* 0x00000004ff087819 */ /* 0x100fe20000011400 */
[----:B------:R-:W-:Y:S01]  /*2e40*/  @P2 FMUL R20, R20, 0.25 ;  /* 0x3e80000014142820 */ /* 0x000fe20000400000 */
[----:B------:R-:W-:Y:S01]  /*2e50*/  LOP3.LUT R5, R3, 0x180, RZ, 0xc0, !PT ;  /* 0x0000018003057812 */ /* 0x000fe200078ec0ff */
[----:B------:R-:W-:Y:S01]  /*2e60*/  @P2 FMUL R29, R29, 0.25 ;  /* 0x3e8000001d1d2820 */ /* 0x000fe20000400000 */
[----:B------:R-:W-:Y:S01]  /*2e70*/  LOP3.LUT R9, R3, 0xc0, RZ, 0xc0, !PT ;  /* 0x000000c003097812 */ /* 0x000fe200078ec0ff */
[----:B------:R-:W-:Y:S01]  /*2e80*/  IMAD.HI R3, R4, 0x2, RZ ;  /* 0x0000000204037827 */ /* 0x000fe200078e02ff */
[----:B------:R-:W-:Y:S02]  /*2e90*/  LOP3.LUT R6, R0, 0x8, RZ, 0xc0, !PT ;  /* 0x0000000800067812 */ /* 0x000fe400078ec0ff */
[----:B------:R-:W-:Y:S01]  /*2ea0*/  SHF.R.S32.HI R4, RZ, 0x5, R0 ;  /* 0x00000005ff047819 */ /* 0x000fe20000011400 */
[----:B------:R-:W-:Y:S01]  /*2eb0*/  @P2 FMUL R28, R28, 0.25 ;  /* 0x3e8000001c1c2820 */ /* 0x000fe20000400000 */
[----:B------:R-:W-:Y:S01]  /*2ec0*/  IADD3.X R24, R3, c[0x0][0x17c], R2, P1, P4 ;  /* 0x00005f0003187a10 */ /* 0x000fe20000fe8402 */
[----:B------:R-:W-:Y:S01]  /*2ed0*/  FMUL R2, R114, 8388608 ;  /* 0x4b00000072027820 */ /* 0x000fe20000400000 */
[----:B------:R-:W-:Y:S01]  /*2ee0*/  FSETP.GT.AND P4, PT, |R125|, 8.50705917302346158658e+37, PT ;  /* 0x7e8000007d00780b */ /* 0x000fe20003f84200 */
[----:B------:R-:W-:Y:S01]  /*2ef0*/  @!P3 FMUL R21, R21, 16777216 ;  /* 0x4b8000001515b820 */ /* 0x000fe20000400000 */
[----:B------:R-:W-:Y:S01]  /*2f00*/  SHF.L.U32 R3, R0, 0x6, RZ ;  /* 0x0000000600037819 */ /* 0x000fe200000006ff */
[----:B------:R-:W-:Y:S01]  /*2f10*/  @!P3 FMUL R20, R20, 16777216 ;  /* 0x4b8000001414b820 */ /* 0x000fe20000400000 */
[----:B------:R-:W-:Y:S01]  /*2f20*/  FSETP.GEU.AND P5, PT, R114, 1.175494350822287508e-38, PT ;  /* 0x008000007200780b */ /* 0x000fe20003fae000 */
[----:B------:R-:W-:Y:S01]  /*2f30*/  @!P3 FMUL R29, R29, 16777216 ;  /* 0x4b8000001d1db820 */ /* 0x000fe20000400000 */
[----:B------:R-:W-:Y:S01]  /*2f40*/  SHF.L.U32 R0, R0, 0x3, RZ ;  /* 0x0000000300007819 */ /* 0x000fe200000006ff */
[----:B------:R-:W-:Y:S01]  /*2f50*/  @!P3 FMUL R28, R28, 16777216 ;  /* 0x4b8000001c1cb820 */ /* 0x000fe20000400000 */
[----:B------:R-:W-:-:S02]  /*2f60*/  FSETP.GEU.AND P6, PT, |R125|, 1.175494350822287508e-38, PT ;  /* 0x008000007d00780b */ /* 0x000fc40003fce200 */
[----:B------:R-:W-:Y:S01]  /*2f70*/  FSEL R25, R2, R114, !P5 ;  /* 0x0000007202197208 */ /* 0x000fe20006800000 */
[----:B------:R-:W-:Y:S01]  /*2f80*/  @P2 FMUL R114, R114, 0.25 ;  /* 0x3e80000072722820 */ /* 0x000fe20000400000 */
[----:B------:R-:W-:Y:S01]  /*2f90*/  LOP3.LUT R16, R0, 0x38, RZ, 0xc0, !PT ;  /* 0x0000003800107812 */ /* 0x000fe200078ec0ff */
[C---:B------:R-:W-:Y:S01]  /*2fa0*/  FMUL R0, R125.reuse, 8388608 ;  /* 0x4b0000007d007820 */ /* 0x040fe20000400000 */
[C---:B------:R-:W-:Y:S01]  /*2fb0*/  FSETP.GEU.AND P1, PT, R125.reuse, 1.175494350822287508e-38, PT ;  /* 0x008000007d00780b */ /* 0x040fe20003f2e000 */
[----:B------:R-:W-:Y:S01]  /*2fc0*/  @!P3 FMUL R114, R114, 16777216 ;  /* 0x4b8000007272b820 */ /* 0x000fe20000400000 */
[----:B------:R-:W-:Y:S01]  /*2fd0*/  SGXT R8, R8, 0x1 ;  /* 0x000000010808781a */ /* 0x000fe20000000200 */
[----:B------:R-:W-:Y:S01]  /*2fe0*/  @P4 FMUL R22, R22, 0.25 ;  /* 0x3e80000016164820 */ /* 0x000fe20000400000 */
[----:B------:R-:W-:Y:S01]  /*2ff0*/  SGXT R4, R4, 0x1 ;  /* 0x000000010404781a */ /* 0x000fe20000000200 */
[----:B------:R-:W0:Y:S01]  /*3000*/  MUFU.RCP R2, R114 ;  /* 0x0000007200027308 */ /* 0x000e220000001000 */
[----:B------:R-:W-:Y:S01]  /*3010*/  FSEL R27, R0, R125, !P1 ;  /* 0x0000007d001b7208 */ /* 0x000fe20004800000 */
[----:B------:R-:W-:Y:S01]  /*3020*/  @P4 FMUL R125, R125, 0.25 ;  /* 0x3e8000007d7d4820 */ /* 0x000fe20000400000 */
[----:B------:R-:W-:Y:S01]  /*3030*/  LOP3.LUT R8, R5, 0x404, R8, 0xf8, !PT ;  /* 0x0000040405087812 */ /* 0x000fe200078ef808 */
[----:B------:R-:W-:Y:S01]  /*3040*/  @P4 FMUL R30, R30, 0.25 ;  /* 0x3e8000001e1e4820 */ /* 0x000fe20000400000 */
[----:B------:R-:W-:Y:S01]  /*3050*/  LOP3.LUT R5, R4, 0x404, RZ, 0xc0, !PT ;  /* 0x0000040404057812 */ /* 0x000fe200078ec0ff */
[----:B------:R-:W-:Y:S01]  /*3060*/  @!P6 FMUL R125, R125, 16777216 ;  /* 0x4b8000007d7de820 */ /* 0x000fe20000400000 */
[----:B------:R-:W-:Y:S01]  /*3070*/  SHF.R.U32.HI R10, RZ, 0x1, R115 ;  /* 0x00000001ff0a7819 */ /* 0x000fe20000011673 */
[----:B------:R-:W-:Y:S01]  /*3080*/  @P4 FMUL R23, R23, 0.25 ;  /* 0x3e80000017174820 */ /* 0x000fe20000400000 */
[----:B------:R-:W-:Y:S01]  /*3090*/  LOP3.LUT R4, R5, 0xbc, R110, 0x78, !PT ;  /* 0x000000bc05047812 */ /* 0x000fe200078e786e */
[----:B------:R-:W-:Y:S01]  /*30a0*/  @P4 FMUL R31, R31, 0.25 ;  /* 0x3e8000001f1f4820 */ /* 0x000fe20000400000 */
[----:B------:R-:W1:Y:S01]  /*30b0*/  MUFU.RCP R5, R125 ;  /* 0x0000007d00057308 */ /* 0x000e620000001000 */
[----:B------:R-:W-:Y:S01]  /*30c0*/  SGXT R7, R7, 0x1 ;  /* 0x000000010707781a */ /* 0x000fe20000000200 */
[----:B------:R-:W-:Y:S01]  /*30d0*/  @!P6 FMUL R22, R22, 16777216 ;  /* 0x4b8000001616e820 */ /* 0x000fe20000400000 */
[----:B------:R-:W-:Y:S01]  /*30e0*/  LEA.HI R19, R6, R9, RZ, 0x1f ;  /* 0x0000000906137211 */ /* 0x000fe200078ff8ff */
[----:B------:R-:W-:Y:S01]  /*30f0*/  @!P6 FMUL R30, R30, 16777216 ;  /* 0x4b8000001e1ee820 */ /* 0x000fe20000400000 */
[----:B------:R-:W-:Y:S01]  /*3100*/  LOP3.LUT R7, R10, 0x240, R7, 0x78, !PT ;  /* 0x000002400a077812 */ /* 0x000fe200078e7807 */
[C---:B0-----:R-:W-:Y:S01]  /*3110*/  FMUL R9, R2.reuse, R21 ;  /* 0x0000001502097220 */ /* 0x041fe20000400000 */
[----:B------:R-:W-:Y:S01]  /*3120*/  IADD3 R0, R25, -0x3f3504f3, RZ ;  /* 0xc0cafb0d19007810 */ /* 0x000fe20007ffe0ff */
[----:B------:R-:W-:Y:S01]  /*3130*/  FMUL R10, R2, R20 ;  /* 0x00000014020a7220 */ /* 0x000fe20000400000 */
[----:B------:R-:W-:Y:S01]  /*3140*/  LOP3.LUT R15, R4, 0x40, R3, 0xf8, !PT ;  /* 0x00000040040f7812 */ /* 0x000fe200078ef803 */
[----:B------:R-:W-:Y:S01]  /*3150*/  FMUL R14, R2, R29 ;  /* 0x0000001d020e7220 */ /* 0x000fe20000400000 */
[----:B------:R-:W-:Y:S01]  /*3160*/  LOP3.LUT R17, R16, R8, R7, 0xfe, !PT ;  /* 0x0000000810117212 */ /* 0x000fe200078efe07 */
[----:B------:R-:W-:Y:S01]  /*3170*/  FMUL R13, R2, R28 ;  /* 0x0000001c020d7220 */ /* 0x000fe20000400000 */
[----:B------:R-:W-:Y:S01]  /*3180*/  IADD3 R2, R27, -0x3f3504f3, RZ ;  /* 0xc0cafb0d1b027810 */ /* 0x000fe20007ffe0ff */
[----:B------:R-:W-:Y:S01]  /*3190*/  @!P6 FMUL R23, R23, 16777216 ;  /* 0x4b8000001717e820 */ /* 0x000fe20000400000 */
[----:B------:R-:W-:Y:S01]  /*31a0*/  LOP3.LUT R0, R0, 0xff800000, RZ, 0xc0, !PT ;  /* 0xff80000000007812 */ /* 0x000fe200078ec0ff */
[----:B------:R-:W-:Y:S01]  /*31b0*/  @!P6 FMUL R31, R31, 16777216 ;  /* 0x4b8000001f1fe820 */ /* 0x000fe20000400000 */
[----:B------:R-:W-:Y:S01]  /*31c0*/  LOP3.LUT R4, R2, 0xff800000, RZ, 0xc0, !PT ;  /* 0xff80000002047812 */ /* 0x000fe200078ec0ff */
[----:B-1----:R-:W-:Y:S01]  /*31d0*/  FMUL R8, R5, R22 ;  /* 0x0000001605087220 */ /* 0x002fe20000400000 */
[----:B------:R-:W-:Y:S01]  /*31e0*/  IADD3 R2, R25, -R0, RZ ;  /* 0x8000000019027210 */ /* 0x000fe20007ffe0ff */
[----:B------:R-:W-:Y:S01]  /*31f0*/  FMUL R11, R5, R30 ;  /* 0x0000001e050b7220 */ /* 0x000fe20000400000 */
[----:B------:R-:W-:Y:S01]  /*3200*/  IADD3 R3, R27, -R4, RZ ;  /* 0x800000041b037210 */ /* 0x000fe20007ffe0ff */
[C---:B------:R-:W-:Y:S01]  /*3210*/  FMUL R7, R5.reuse, R23 ;  /* 0x0000001705077220 */ /* 0x040fe20000400000 */
[----:B------:R-:W-:Y:S01]  /*3220*/  F2FP.PACK_AB R10, R10, R13 ;  /* 0x0000000d0a0a723e */ /* 0x000fe200000000ff */
[----:B------:R-:W-:Y:S01]  /*3230*/  FMUL R12, R5, R31 ;  /* 0x0000001f050c7220 */ /* 0x000fe20000400000 */
[----:B------:R-:W-:Y:S01]  /*3240*/  F2FP.PACK_AB R14, R9, R14 ;  /* 0x0000000e090e723e */ /* 0x000fe200000000ff */
[----:B------:R-:W-:Y:S01]  /*3250*/  FADD R6, R3, -1 ;  /* 0xbf80000003067421 */ /* 0x000fe20000000000 */
[----:B------:R-:W-:Y:S01]  /*3260*/  F2FP.PACK_AB R8, R8, R11 ;  /* 0x0000000b0808723e */ /* 0x000fe200000000ff */
[----:B------:R-:W-:Y:S01]  /*3270*/  FADD R2, R2, -1 ;  /* 0xbf80000002027421 */ /* 0x000fe20000000000 */
[----:B------:R-:W-:Y:S01]  /*3280*/  F2FP.PACK_AB R12, R7, R12 ;  /* 0x0000000c070c723e */ /* 0x000fe200000000ff */
[----:B------:R0:W-:Y:S01]  /*3290*/  STS [R15], R10 ;  /* 0x0000000a0f007388 */ /* 0x0001e20000000800 */
[----:B------:R-:W-:-:S02]  /*32a0*/  LOP3.LUT R11, R15, 0x40, RZ, 0x3c, !PT ;  /* 0x000000400f0b7812 */ /* 0x000fc400078e3cff */
[----:B------:R-:W-:Y:S01]  /*32b0*/  MOV R21, 0x3dc6b27f ;  /* 0x3dc6b27f00157802 */ /* 0x000fe20000000f00 */
[----:B------:R-:W-:Y:S01]  /*32c0*/  STS [R15+0x100], R14 ;  /* 0x0001000e0f007388 */ /* 0x000fe20000000800 */
[----:B------:R-:W-:Y:S02]  /*32d0*/  ISETP.GE.U32.AND P2, PT, R25, 0x7f800000, PT ;  /* 0x7f8000001900780c */ /* 0x000fe40003f46070 */
[----:B------:R-:W-:Y:S01]  /*32e0*/  ISETP.GE.U32.AND P3, PT, R27, 0x7f800000, PT ;  /* 0x7f8000001b00780c */ /* 0x000fe20003f66070 */
[----:B------:R-:W-:Y:S01]  /*32f0*/  STS [R11+0x200], R8 ;  /* 0x000200080b007388 */ /* 0x000fe20000000800 */
[-C--:B------:R-:W-:Y:S01]  /*3300*/  FFMA.FTZ R5, R6, R21.reuse, -0.16845393180847167969 ;  /* 0xbe2c7f3006057423 */ /* 0x080fe20000010015 */
[----:B0-----:R-:W-:Y:S01]  /*3310*/  LOP3.LUT R10, R17, 0x4, RZ, 0x3c, !PT ;  /* 0x00000004110a7812 */ /* 0x001fe200078e3cff */
[----:B------:R-:W-:Y:S01]  /*3320*/  FFMA.FTZ R3, R2, R21, -0.16845393180847167969 ;  /* 0xbe2c7f3002037423 */ /* 0x000fe20000010015 */
[----:B------:R-:W-:Y:S01]  /*3330*/  STS [R11+0x300], R12 ;  /* 0x0003000c0b007388 */ /* 0x000fe20000000800 */
[----:B------:R-:W-:Y:S01]  /*3340*/  FFMA.FTZ R5, R6, R5, 0.1716887056827545166 ;  /* 0x3e2fcf2a06057423 */ /* 0x000fe20000010005 */
[----:B------:R-:W-:Y:S01]  /*3350*/  LOP3.LUT R110, R110, 0xf8, RZ, 0xc0, !PT ;  /* 0x000000f86e6e7812 */ /* 0x000fe200078ec0ff */
[----:B------:R-:W-:Y:S01]  /*3360*/  FFMA.FTZ R3, R2, R3, 0.1716887056827545166 ;  /* 0x3e2fcf2a02037423 */ /* 0x000fe20000010003 */
[----:B------:R-:W-:Y:S01]  /*3370*/  BAR.SYNC.DEFER_BLOCKING 0x0 ;  /* 0x0000000000007b1d */ /* 0x000fe20000010000 */
[----:B------:R-:W-:Y:S01]  /*3380*/  FFMA.FTZ R5, R6, R5, -0.17900948226451873779 ;  /* 0xbe374e4306057423 */ /* 0x000fe20000010005 */
[----:B------:R-:W-:Y:S01]  /*3390*/  ISETP.NE.U32.AND P0, PT, R109, RZ, PT ;  /* 0x000000ff6d00720c */ /* 0x000fe20003f05070 */
[----:B------:R-:W-:Y:S01]  /*33a0*/  FFMA.FTZ R3, R2, R3, -0.17900948226451873779 ;  /* 0xbe374e4302037423 */ /* 0x000fe20000010003 */
[----:B------:R-:W-:Y:S01]  /*33b0*/  IADD3 R19, R16, R19, RZ ;  /* 0x0000001310137210 */ /* 0x000fe20007ffe0ff */
[----:B------:R-:W-:-:S02]  /*33c0*/  FFMA.FTZ R7, R6, R5, 0.20512372255325317383 ;  /* 0x3e520bf406077423 */ /* 0x000fc40000010005 */
[----:B------:R-:W-:Y:S02]  /*33d0*/  FFMA.FTZ R3, R2, R3, 0.20512372255325317383 ;  /* 0x3e520bf402037423 */ /* 0x000fe40000010003 */
[----:B------:R-:W-:Y:S02]  /*33e0*/  FFMA.FTZ R7, R6, R7, -0.24046532809734344482 ;  /* 0xbe763c8b06077423 */ /* 0x000fe40000010007 */
[----:B------:R-:W-:Y:S02]  /*33f0*/  FFMA.FTZ R5, R2, R3, -0.24046532809734344482 ;  /* 0xbe763c8b02057423 */ /* 0x000fe40000010003 */
[----:B------:R-:W-:Y:S01]  /*3400*/  FFMA.FTZ R7, R6, R7, 0.28857114911079406738 ;  /* 0x3e93bf9906077423 */ /* 0x000fe20000010007 */
[----:B------:R0:W-:Y:S01]  /*3410*/  I2F R3, R0 ;  /* 0x0000000000037306 */ /* 0x0001e20000201400 */
[----:B------:R-:W-:Y:S02]  /*3420*/  FFMA.FTZ R5, R2, R5, 0.28857114911079406738 ;  /* 0x3e93bf9902057423 */ /* 0x000fe40000010005 */
[----:B------:R-:W-:-:S02]  /*3430*/  FFMA.FTZ R9, R6, R7, -0.36067417263984680176 ;  /* 0xbeb8aa4906097423 */ /* 0x000fc40000010007 */
[----:B------:R-:W-:Y:S02]  /*3440*/  FFMA.FTZ R5, R2, R5, -0.36067417263984680176 ;  /* 0xbeb8aa4902057423 */ /* 0x000fe40000010005 */
[----:B------:R-:W-:Y:S01]  /*3450*/  FFMA.FTZ R9, R6, R9, 0.48089820146560668945 ;  /* 0x3ef6384a06097423 */ /* 0x000fe20000010009 */
[----:B------:R1:W2:Y:S01]  /*3460*/  I2F R7, R4 ;  /* 0x0000000400077306 */ /* 0x0002a20000201400 */
[----:B------:R-:W-:Y:S01]  /*3470*/  FFMA.FTZ R5, R2, R5, 0.48089820146560668945 ;  /* 0x3ef6384a02057423 */ /* 0x000fe20000010005 */
[----:B------:R-:W3:Y:S01]  /*3480*/  LDS R17, [R17] ;  /* 0x0000000011117984 */ /* 0x000ee20000000800 */
[----:B------:R-:W-:Y:S01]  /*3490*/  FFMA.FTZ R9, R6, R9, -0.72134751081466674805 ;  /* 0xbf38aa3b06097423 */ /* 0x000fe20000010009 */
[----:B0-----:R-:W-:Y:S01]  /*34a0*/  FSEL R0, RZ, -23, P5 ;  /* 0xc1b80000ff007808 */ /* 0x001fe20002800000 */
[----:B------:R-:W-:Y:S01]  /*34b0*/  FFMA.FTZ R5, R2, R5, -0.72134751081466674805 ;  /* 0xbf38aa3b02057423 */ /* 0x000fe20000010005 */
[----:B------:R0:W4:Y:S01]  /*34c0*/  LDS R13, [R10] ;  /* 0x000000000a0d7984 */ /* 0x0001220000000800 */
[----:B------:R-:W-:-:S02]  /*34d0*/  FMUL R9, R6, R9 ;  /* 0x0000000906097220 */ /* 0x000fc40000400000 */
[----:B------:R-:W-:Y:S01]  /*34e0*/  FMUL R5, R2, R5 ;  /* 0x0000000502057220 */ /* 0x000fe20000400000 */
[----:B-1----:R-:W-:Y:S01]  /*34f0*/  FSEL R4, RZ, -23, P1 ;  /* 0xc1b80000ff047808 */ /* 0x002fe20000800000 */
[----:B------:R-:W-:Y:S01]  /*3500*/  FMUL R9, R6, R9 ;  /* 0x0000000906097220 */ /* 0x000fe20000400000 */
[----:B------:R-:W-:Y:S01]  /*3510*/  FSETP.NEU.AND P1, PT, R25, RZ, PT ;  /* 0x000000ff1900720b */ /* 0x000fe20003f2d000 */
[----:B------:R-:W-:Y:S02]  /*3520*/  FMUL R5, R2, R5 ;  /* 0x0000000502057220 */ /* 0x000fe40000400000 */
[----:B------:R-:W-:Y:S01]  /*3530*/  FFMA.FTZ R9, R6, 1.4426950216293334961, R9 ;  /* 0x3fb8aa3b06097823 */ /* 0x000fe20000010009 */
[----:B------:R-:W-:Y:S01]  /*3540*/  MOV R6, c[0x0][0x1c8] ;  /* 0x0000720000067a02 */ /* 0x000fe20000000f00 */
[----:B--2---:R-:W-:Y:S02]  /*3550*/  FFMA.FTZ R4, R7, 1.1920928955078125e-07, R4 ;  /* 0x3400000007047823 */ /* 0x004fe40000010004 */
[----:B------:R-:W-:-:S02]  /*3560*/  FFMA.FTZ R0, R3, 1.1920928955078125e-07, R0 ;  /* 0x3400000003007823 */ /* 0x000fc40000010000 */
[----:B------:R-:W-:Y:S01]  /*3570*/  FFMA.FTZ R5, R2, 1.4426950216293334961, R5 ;  /* 0x3fb8aa3b02057823 */ /* 0x000fe20000010005 */
[----:B------:R-:W-:Y:S01]  /*3580*/  @P2 MOV R2, 0x7f800000 ;  /* 0x7f80000000022802 */ /* 0x000fe20000000f00 */
[----:B0-----:R-:W-:Y:S01]  /*3590*/  FADD R10, R4, R9 ;  /* 0x00000009040a7221 */ /* 0x001fe20000000000 */
[----:B------:R-:W-:Y:S01]  /*35a0*/  @P3 MOV R4, 0x7f800000 ;  /* 0x7f80000000043802 */ /* 0x000fe20000000f00 */
[----:B------:R-:W-:Y:S01]  /*35b0*/  FADD R0, R0, R5 ;  /* 0x0000000500007221 */ /* 0x000fe20000000000 */
[C---:B------:R-:W-:Y:S01]  /*35c0*/  LEA R5, R6.reuse, R108, 0x2 ;  /* 0x0000006c06057211 */ /* 0x040fe200078e10ff */
[----:B------:R-:W-:Y:S01]  /*35d0*/  @P2 FFMA.FTZ R0, R25, R2, +INF ;  /* 0x7f80000019002423 */ /* 0x000fe20000010002 */
[C---:B------:R-:W-:Y:S01]  /*35e0*/  FSETP.NEU.AND P2, PT, R27.reuse, RZ, PT ;  /* 0x000000ff1b00720b */ /* 0x040fe20003f4d000 */
[----:B------:R-:W-:Y:S01]  /*35f0*/  @P3 FFMA.FTZ R10, R27, R4, +INF ;  /* 0x7f8000001b0a3423 */ /* 0x000fe20000010004 */
[----:B------:R-:W-:Y:S02]  /*3600*/  LEA R7, R6, R5, 0x2 ;  /* 0x0000000506077211 */ /* 0x000fe400078e10ff */
[----:B------:R-:W-:-:S02]  /*3610*/  LEA R2, P3, R108, R18, 0x1 ;  /* 0x000000126c027211 */ /* 0x000fc400078608ff */
[----:B------:R-:W-:Y:S02]  /*3620*/  LEA R9, R6, R7, 0x2 ;  /* 0x0000000706097211 */ /* 0x000fe400078e10ff */
[----:B------:R-:W-:Y:S02]  /*3630*/  LEA.HI.X.SX32 R3, R108, R24, 0x1, P3 ;  /* 0x000000186c037211 */ /* 0x000fe400018f0eff */
[-C--:B------:R-:W-:Y:S02]  /*3640*/  LEA R4, P4, R5, R18.reuse, 0x1 ;  /* 0x0000001205047211 */ /* 0x080fe400078808ff */
[-C--:B------:R-:W-:Y:S02]  /*3650*/  LEA R6, P5, R7, R18.reuse, 0x1 ;  /* 0x0000001207067211 */ /* 0x080fe400078a08ff */
[----:B------:R-:W-:Y:S01]  /*3660*/  LEA R8, P3, R9, R18, 0x1 ;  /* 0x0000001209087211 */ /* 0x000fe200078608ff */
[----:B---3--:R0:W-:Y:S01]  /*3670*/  STG.E.U16 [R2.64], R17 ;  /* 0x0000001102007986 */ /* 0x0081e2000c101504 */
[----:B------:R-:W-:-:S02]  /*3680*/  LEA.HI.X.SX32 R5, R5, R24, 0x1, P4 ;  /* 0x0000001805057211 */ /* 0x000fc400020f0eff */
[-C--:B------:R-:W-:Y:S02]  /*3690*/  LEA.HI.X.SX32 R7, R7, R24.reuse, 0x1, P5 ;  /* 0x0000001807077211 */ /* 0x080fe400028f0eff */
[----:B------:R-:W-:Y:S01]  /*36a0*/  FSEL R11, R0, -INF , P1 ;  /* 0xff800000000b7808 */ /* 0x000fe20000800000 */
[----:B----4-:R1:W-:Y:S01]  /*36b0*/  STG.E.U16 [R4.64], R13 ;  /* 0x0000000d04007986 */ /* 0x0103e2000c101504 */
[----:B------:R-:W-:Y:S02]  /*36c0*/  LEA.HI.X.SX32 R9, R9, R24, 0x1, P3 ;  /* 0x0000001809097211 */ /* 0x000fe400018f0eff */
[----:B------:R-:W-:Y:S01]  /*36d0*/  PRMT R0, R13, 0x7632, R0 ;  /* 0x000076320d007816 */ /* 0x000fe20000000000 */
[----:B------:R-:W-:Y:S01]  /*36e0*/  FFMA R56, R11, 0.69314718246459960938, R126 ;  /* 0x3f3172180b387823 */ /* 0x000fe2000000007e */
[----:B------:R-:W-:Y:S02]  /*36f0*/  FSEL R10, R10, -INF , P2 ;  /* 0xff8000000a0a7808 */ /* 0x000fe40001000000 */
[----:B0-----:R-:W-:-:S03]  /*3700*/  PRMT R3, R17, 0x7632, R3 ;  /* 0x0000763211037816 */ /* 0x001fc60000000003 */
[----:B------:R-:W-:Y:S02]  /*3710*/  FFMA R57, R10, 0.69314718246459960938, R57 ;  /* 0x3f3172180a397823 */ /* 0x000fe40000000039 */
[----:B------:R1:W-:Y:S04]  /*3720*/  STG.E.U16 [R6.64], R3 ;  /* 0x0000000306007986 */ /* 0x0003e8000c101504 */
[----:B------:R1:W-:Y:S04]  /*3730*/  STG.E.U16 [R8.64], R0 ;  /* 0x0000000008007986 */ /* 0x0003e8000c101504 */
[----:B------:R-:W-:Y:S06]  /*3740*/  BAR.SYNC.DEFER_BLOCKING 0x0 ;  /* 0x0000000000007b1d */ /* 0x000fec0000010000 */
[----:B------:R1:W-:Y:S04]  /*3750*/  STS.64 [R110], R56 ;  /* 0x000000386e007388 */ /* 0x0003e80000000a00 */
[----:B------:R-:W-:Y:S06]  /*3760*/  BAR.SYNC.DEFER_BLOCKING 0x0 ;  /* 0x0000000000007b1d */ /* 0x000fec0000010000 */
[----:B------:R-:W-:Y:S05]  /*3770*/  @P0 EXIT ;  /* 0x000000000000094d */ /* 0x000fea0003800000 */
[----:B-1----:R-:W0:Y:S01]  /*3780*/  LDS R19, [R19] ;  /* 0x0000000013137984 */ /* 0x002e220000000800 */
[----:B------:R-:W-:Y:S01]  /*3790*/  IMAD R106, R106, c[0x0][0x1cc], RZ ;  /* 0x000073006a6a7a24 */ /* 0x000fe200078e02ff */
[C---:B------:R-:W-:Y:S01]  /*37a0*/  SHF.L.U32 R3, R107.reuse, 0x2, RZ ;  /* 0x000000026b037819 */ /* 0x040fe200000006ff */
[----:B------:R-:W-:-:S03]  /*37b0*/  IMAD.HI R107, R107, 0x4, RZ ;  /* 0x000000046b6b7827 */ /* 0x000fc600078e02ff */
[C---:B------:R-:W-:Y:S01]  /*37c0*/  SHF.L.U32 R2, R106.reuse, 0x2, RZ ;  /* 0x000000026a027819 */ /* 0x040fe200000006ff */
[----:B------:R-:W-:-:S03]  /*37d0*/  IMAD.HI R106, R106, 0x4, RZ ;  /* 0x000000046a6a7827 */ /* 0x000fc600078e02ff */
[----:B------:R-:W-:-:S04]  /*37e0*/  IADD3 R2, P0, P1, R3, c[0x0][0x180], R2 ;  /* 0x0000600003027a10 */ /* 0x000fc8000791e002 */
[----:B------:R-:W-:-:S05]  /*37f0*/  IADD3.X R3, R107, c[0x0][0x184], R106, P0, P1 ;  /* 0x000061006b037a10 */ /* 0x000fca00007e246a */
[----:B0-----:R-:W-:Y:S01]  /*3800*/  STG.E [R2.64], R19 ;  /* 0x0000001302007986 */ /* 0x001fe2000c101904 */
[----:B------:R-:W-:Y:S05]  /*3810*/  EXIT ;  /* 0x000000000000794d */ /* 0x000fea0003800000 */
.L_x_2:
[----:B------:R-:W-:-:S00]  /*3820*/  BRA `(.L_x_2) ;  /* 0xfffffff000007947 */ /* 0x000fc0000383ffff */
[----:B------:R-:W-:-:S00]  /*3830*/  NOP ;  /* 0x0000000000007918 */ /* 0x000fc00000000000 */
        /* <DEDUP_REMOVED lines=12> */
.L_x_3:


//--------------------- .nv.global.init           --------------------------
	.section	.nv.global.init,"aw",@progbits
.nv.global.init:
	.type		_$_str,@object
	.size		_$_str,(.L_0 - _$_str)
_$_str:
        /*0000*/ 	.byte	0x5f, 0x5f, 0x43, 0x55, 0x44, 0x41, 0x5f, 0x46, 0x54, 0x5a, 0x00
.L_0:


//--------------------- .nv.shared.attn_fwd       --------------------------
	.section	.nv.shared.attn_fwd,"aw",@nobits
	.sectionflags	@""
	.align	16
